def attn_fwd(
    Q,
    K,
    V,
    Out,
    Lse,
    sm_scale,
    stride_qz,
    stride_qh,
    stride_qm,
    stride_qk,
    stride_kz,
    stride_kh,
    stride_kn,
    stride_kk,
    stride_vz,
    stride_vh,
    stride_vn,
    stride_vk,
    stride_oz,
    stride_oh,
    stride_om,
    stride_ok,
    seqlen_q,
    seqlen_k,
    BLOCK_M: tl.constexpr,
    BLOCK_N: tl.constexpr,
    HEAD_DIM: tl.constexpr,
    CAUSAL: tl.constexpr,
):
    start_m = tl.program_id(0)
    off_hz = tl.program_id(1)
    q_off = off_hz * stride_qh
    k_off = off_hz * stride_kh
    v_off = off_hz * stride_vh
    offs_m = start_m * BLOCK_M + tl.arange(0, BLOCK_M)
    offs_d = tl.arange(0, HEAD_DIM)
    offs_n = tl.arange(0, BLOCK_N)
    q_ptrs = Q + q_off + offs_m[:, None] * stride_qm + offs_d[None, :] * stride_qk
    k_ptrs = K + k_off + offs_d[:, None] * stride_kk + offs_n[None, :] * stride_kn
    v_ptrs = V + v_off + offs_n[:, None] * stride_vn + offs_d[None, :] * stride_vk
    m_i = tl.full([BLOCK_M], float("-inf"), dtype=tl.float32)
    l_i = tl.zeros([BLOCK_M], dtype=tl.float32) + 1.0
    acc = tl.zeros([BLOCK_M, HEAD_DIM], dtype=tl.float32)
    q = tl.load(q_ptrs)
    acc, l_i, m_i = _attn_fwd_inner(
        acc,
        l_i,
        m_i,
        q,
        k_ptrs,
        v_ptrs,
        sm_scale,
        stride_kn,
        stride_vn,
        start_m,
        seqlen_k,
        BLOCK_M,
        BLOCK_N,
        HEAD_DIM,
        CAUSAL,
    )
    acc = acc / l_i[:, None]
    lse = m_i + tl.math.log2(l_i) / 1.4426950408889634
    o_ptrs = (
        Out
        + off_hz * stride_oh
        + offs_m[:, None] * stride_om
        + offs_d[None, :] * stride_ok
    )
    tl.store(o_ptrs, acc.to(Out.dtype.element_ty))
    tl.store(Lse + off_hz * seqlen_q + offs_m, lse)

# config = {"BLOCK_M": 32, "BLOCK_N": 32, "HEAD_DIM": 32, "arch": "sm_90", "causal": false, "dtype": "fp8e4m3", "num_stages": 2, "num_warps": 8}
# arch = sm_90


// ===== COMPILED SASS (sm_90a) =====

	.target	sm_90a

	.elftype	@"ET_EXEC"


//--------------------- .note.nv.tkinfo           --------------------------
	.section	.note.nv.tkinfo,"",@"SHT_NOTE"
	.sectionflags	@"SHF_NOTE_NV_TKINFO"
	.tkinfo
        /*0018*/ 	.word	0x00000002
        /*0030*/ 	.string	""
        /*0030*/ 	.string	"ptxas"
        /*0030*/ 	.string	"Cuda compilation tools, release 13.0, V13.0.88"
        /*0030*/ 	.string	"Build cuda_13.0.r13.0/compiler.36424714_0"
        /*0030*/ 	.string	"-v  -suppress-debug-info  -lineinfo  -arch sm_90a "



//--------------------- .note.nv.cuinfo           --------------------------
	.section	.note.nv.cuinfo,"",@"SHT_NOTE"
	.sectionflags	@"SHF_NOTE_NV_CUINFO"
        /*0018*/ 	.short	0x0002
        /*001a*/ 	.short	0x005a
        /*001c*/ 	.short	0x0082
	.zero		2


//--------------------- .nv.info                  --------------------------
	.section	.nv.info,"",@"SHT_CUDA_INFO"
	.align	4


	//----- nvinfo : EIATTR_REGCOUNT
	.align		4
        /*0000*/ 	.byte	0x04, 0x2f
        /*0002*/ 	.short	(.L_2 - .L_1)
	.align		4
.L_1:
        /*0004*/ 	.word	index@(attn_fwd)
        /*0008*/ 	.word	0x00000050


	//----- nvinfo : EIATTR_FRAME_SIZE
	.align		4
.L_2:
        /*000c*/ 	.byte	0x04, 0x11
        /*000e*/ 	.short	(.L_4 - .L_3)
	.align		4
.L_3:
        /*0010*/ 	.word	index@(attn_fwd)
        /*0014*/ 	.word	0x00000000


	//----- nvinfo : EIATTR_MIN_STACK_SIZE
	.align		4
.L_4:
        /*0018*/ 	.byte	0x04, 0x12
        /*001a*/ 	.short	(.L_6 - .L_5)
	.align		4
.L_5:
        /*001c*/ 	.word	index@(attn_fwd)
        /*0020*/ 	.word	0x00000000
.L_6:


//--------------------- .nv.compat                --------------------------
	.section	.nv.compat,"",@"SHT_CUDA_COMPAT_INFO"
	.align	4
        /*0000*/ 	.byte	0x02, 0x09, 0x01, 0x00, 0x02, 0x02, 0x02, 0x00, 0x02, 0x05, 0x05, 0x00, 0x03, 0x07, 0x01, 0x01
        /*0010*/ 	.byte	0x02, 0x03, 0x00, 0x00, 0x02, 0x06, 0x01, 0x00, 0x04, 0x0b, 0x08, 0x00, 0x00, 0x00, 0x00, 0x00
        /*0020*/ 	.byte	0x00, 0x00, 0x00, 0x00


//--------------------- .nv.info.attn_fwd         --------------------------
	.section	.nv.info.attn_fwd,"",@"SHT_CUDA_INFO"
	.sectionflags	@""
	.align	4


	//----- nvinfo : EIATTR_CUDA_API_VERSION
	.align		4
        /*0000*/ 	.byte	0x04, 0x37
        /*0002*/ 	.short	(.L_8 - .L_7)
.L_7:
        /*0004*/ 	.word	0x00000082


	//----- nvinfo : EIATTR_KPARAM_INFO
	.align		4
.L_8:
        /*0008*/ 	.byte	0x04, 0x17
        /*000a*/ 	.short	(.L_10 - .L_9)
.L_9:
        /*000c*/ 	.word	0x00000000
        /*0010*/ 	.short	0x0019
        /*0012*/ 	.short	0x0080
        /*0014*/ 	.byte	0x00, 0xf4, 0x21, 0x00


	//----- nvinfo : EIATTR_KPARAM_INFO
	.align		4
.L_10:
        /*0018*/ 	.byte	0x04, 0x17
        /*001a*/ 	.short	(.L_12 - .L_11)
.L_11:
        /*001c*/ 	.word	0x00000000
        /*0020*/ 	.short	0x0018
        /*0022*/ 	.short	0x0078
        /*0024*/ 	.byte	0x00, 0xf4, 0x21, 0x00


	//----- nvinfo : EIATTR_KPARAM_INFO
	.align		4
.L_12:
        /*0028*/ 	.byte	0x04, 0x17
        /*002a*/ 	.short	(.L_14 - .L_13)
.L_13:
        /*002c*/ 	.word	0x00000000
        /*0030*/ 	.short	0x0017
        /*0032*/ 	.short	0x0070
        /*0034*/ 	.byte	0x00, 0xf0, 0x11, 0x00


	//----- nvinfo : EIATTR_KPARAM_INFO
	.align		4
.L_14:
        /*0038*/ 	.byte	0x04, 0x17
        /*003a*/ 	.short	(.L_16 - .L_15)
.L_15:
        /*003c*/ 	.word	0x00000000
        /*0040*/ 	.short	0x0016
        /*0042*/ 	.short	0x006c
        /*0044*/ 	.byte	0x00, 0xf0, 0x11, 0x00


	//----- nvinfo : EIATTR_KPARAM_INFO
	.align		4
.L_16:
        /*0048*/ 	.byte	0x04, 0x17
        /*004a*/ 	.short	(.L_18 - .L_17)
.L_17:
        /*004c*/ 	.word	0x00000000
        /*0050*/ 	.short	0x0015
        /*0052*/ 	.short	0x0068
        /*0054*/ 	.byte	0x00, 0xf0, 0x11, 0x00


	//----- nvinfo : EIATTR_KPARAM_INFO
	.align		4
.L_18:
        /*0058*/ 	.byte	0x04, 0x17
        /*005a*/ 	.short	(.L_20 - .L_19)
.L_19:
        /*005c*/ 	.word	0x00000000
        /*0060*/ 	.short	0x0014
        /*0062*/ 	.short	0x0064
        /*0064*/ 	.byte	0x00, 0xf0, 0x11, 0x00


	//----- nvinfo : EIATTR_KPARAM_INFO
	.align		4
.L_20:
        /*0068*/ 	.byte	0x04, 0x17
        /*006a*/ 	.short	(.L_22 - .L_21)
.L_21:
        /*006c*/ 	.word	0x00000000
        /*0070*/ 	.short	0x0013
        /*0072*/ 	.short	0x0060
        /*0074*/ 	.byte	0x00, 0xf0, 0x11, 0x00


	//----- nvinfo : EIATTR_KPARAM_INFO
	.align		4
.L_22:
        /*0078*/ 	.byte	0x04, 0x17
        /*007a*/ 	.short	(.L_24 - .L_23)
.L_23:
        /*007c*/ 	.word	0x00000000
        /*0080*/ 	.short	0x0012
        /*0082*/ 	.short	0x005c
        /*0084*/ 	.byte	0x00, 0xf0, 0x11, 0x00


	//----- nvinfo : EIATTR_KPARAM_INFO
	.align		4
.L_24:
        /*0088*/ 	.byte	0x04, 0x17
        /*008a*/ 	.short	(.L_26 - .L_25)
.L_25:
        /*008c*/ 	.word	0x00000000
        /*0090*/ 	.short	0x0011
        /*0092*/ 	.short	0x0058
        /*0094*/ 	.byte	0x00, 0xf0, 0x11, 0x00


	//----- nvinfo : EIATTR_KPARAM_INFO
	.align		4
.L_26:
        /*0098*/ 	.byte	0x04, 0x17
        /*009a*/ 	.short	(.L_28 - .L_27)
.L_27:
        /*009c*/ 	.word	0x00000000
        /*00a0*/ 	.short	0x0010
        /*00a2*/ 	.short	0x0054
        /*00a4*/ 	.byte	0x00, 0xf0, 0x11, 0x00


	//----- nvinfo : EIATTR_KPARAM_INFO
	.align		4
.L_28:
        /*00a8*/ 	.byte	0x04, 0x17
        /*00aa*/ 	.short	(.L_30 - .L_29)
.L_29:
        /*00ac*/ 	.word	0x00000000
        /*00b0*/ 	.short	0x000f
        /*00b2*/ 	.short	0x0050
        /*00b4*/ 	.byte	0x00, 0xf0, 0x11, 0x00


	//----- nvinfo : EIATTR_KPARAM_INFO
	.align		4
.L_30:
        /*00b8*/ 	.byte	0x04, 0x17
        /*00ba*/ 	.short	(.L_32 - .L_31)
.L_31:
        /*00bc*/ 	.word	0x00000000
        /*00c0*/ 	.short	0x000e
        /*00c2*/ 	.short	0x004c
        /*00c4*/ 	.byte	0x00, 0xf0, 0x11, 0x00


	//----- nvinfo : EIATTR_KPARAM_INFO
	.align		4
.L_32:
        /*00c8*/ 	.byte	0x04, 0x17
        /*00ca*/ 	.short	(.L_34 - .L_33)
.L_33:
        /*00cc*/ 	.word	0x00000000
        /*00d0*/ 	.short	0x000d
        /*00d2*/ 	.short	0x0048
        /*00d4*/ 	.byte	0x00, 0xf0, 0x11, 0x00


	//----- nvinfo : EIATTR_KPARAM_INFO
	.align		4
.L_34:
        /*00d8*/ 	.byte	0x04, 0x17
        /*00da*/ 	.short	(.L_36 - .L_35)
.L_35:
        /*00dc*/ 	.word	0x00000000
        /*00e0*/ 	.short	0x000c
        /*00e2*/ 	.short	0x0044
        /*00e4*/ 	.byte	0x00, 0xf0, 0x11, 0x00


	//----- nvinfo : EIATTR_KPARAM_INFO
	.align		4
.L_36:
        /*00e8*/ 	.byte	0x04, 0x17
        /*00ea*/ 	.short	(.L_38 - .L_37)
.L_37:
        /*00ec*/ 	.word	0x00000000
        /*00f0*/ 	.short	0x000b
        /*00f2*/ 	.short	0x0040
        /*00f4*/ 	.byte	0x00, 0xf0, 0x11, 0x00


	//----- nvinfo : EIATTR_KPARAM_INFO
	.align		4
.L_38:
        /*00f8*/ 	.byte	0x04, 0x17
        /*00fa*/ 	.short	(.L_40 - .L_39)
.L_39:
        /*00fc*/ 	.word	0x00000000
        /*0100*/ 	.short	0x000a
        /*0102*/ 	.short	0x003c
        /*0104*/ 	.byte	0x00, 0xf0, 0x11, 0x00


	//----- nvinfo : EIATTR_KPARAM_INFO
	.align		4
.L_40:
        /*0108*/ 	.byte	0x04, 0x17
        /*010a*/ 	.short	(.L_42 - .L_41)
.L_41:
        /*010c*/ 	.word	0x00000000
        /*0110*/ 	.short	0x0009
        /*0112*/ 	.short	0x0038
        /*0114*/ 	.byte	0x00, 0xf0, 0x11, 0x00


	//----- nvinfo : EIATTR_KPARAM_INFO
	.align		4
.L_42:
        /*0118*/ 	.byte	0x04, 0x17
        /*011a*/ 	.short	(.L_44 - .L_43)
.L_43:
        /*011c*/ 	.word	0x00000000
        /*0120*/ 	.short	0x0008
        /*0122*/ 	.short	0x0034
        /*0124*/ 	.byte	0x00, 0xf0, 0x11, 0x00


	//----- nvinfo : EIATTR_KPARAM_INFO
	.align		4
.L_44:
        /*0128*/ 	.byte	0x04, 0x17
        /*012a*/ 	.short	(.L_46 - .L_45)
.L_45:
        /*012c*/ 	.word	0x00000000
        /*0130*/ 	.short	0x0007
        /*0132*/ 	.short	0x0030
        /*0134*/ 	.byte	0x00, 0xf0, 0x11, 0x00


	//----- nvinfo : EIATTR_KPARAM_INFO
	.align		4
.L_46:
        /*0138*/ 	.byte	0x04, 0x17
        /*013a*/ 	.short	(.L_48 - .L_47)
.L_47:
        /*013c*/ 	.word	0x00000000
        /*0140*/ 	.short	0x0006
        /*0142*/ 	.short	0x002c
        /*0144*/ 	.byte	0x00, 0xf0, 0x11, 0x00


	//----- nvinfo : EIATTR_KPARAM_INFO
	.align		4
.L_48:
        /*0148*/ 	.byte	0x04, 0x17
        /*014a*/ 	.short	(.L_50 - .L_49)
.L_49:
        /*014c*/ 	.word	0x00000000
        /*0150*/ 	.short	0x0005
        /*0152*/ 	.short	0x0028
        /*0154*/ 	.byte	0x00, 0xf0, 0x11, 0x00


	//----- nvinfo : EIATTR_KPARAM_INFO
	.align		4
.L_50:
        /*0158*/ 	.byte	0x04, 0x17
        /*015a*/ 	.short	(.L_52 - .L_51)
.L_51:
        /*015c*/ 	.word	0x00000000
        /*0160*/ 	.short	0x0004
        /*0162*/ 	.short	0x0020
        /*0164*/ 	.byte	0x00, 0xf4, 0x21, 0x00


	//----- nvinfo : EIATTR_KPARAM_INFO
	.align		4
.L_52:
        /*0168*/ 	.byte	0x04, 0x17
        /*016a*/ 	.short	(.L_54 - .L_53)
.L_53:
        /*016c*/ 	.word	0x00000000
        /*0170*/ 	.short	0x0003
        /*0172*/ 	.short	0x0018
        /*0174*/ 	.byte	0x00, 0xf4, 0x21, 0x00


	//----- nvinfo : EIATTR_KPARAM_INFO
	.align		4
.L_54:
        /*0178*/ 	.byte	0x04, 0x17
        /*017a*/ 	.short	(.L_56 - .L_55)
.L_55:
        /*017c*/ 	.word	0x00000000
        /*0180*/ 	.short	0x0002
        /*0182*/ 	.short	0x0010
        /*0184*/ 	.byte	0x00, 0xf4, 0x21, 0x00


	//----- nvinfo : EIATTR_KPARAM_INFO
	.align		4
.L_56:
        /*0188*/ 	.byte	0x04, 0x17
        /*018a*/ 	.short	(.L_58 - .L_57)
.L_57:
        /*018c*/ 	.word	0x00000000
        /*0190*/ 	.short	0x0001
        /*0192*/ 	.short	0x0008
        /*0194*/ 	.byte	0x00, 0xf4, 0x21, 0x00


	//----- nvinfo : EIATTR_KPARAM_INFO
	.align		4
.L_58:
        /*0198*/ 	.byte	0x04, 0x17
        /*019a*/ 	.short	(.L_60 - .L_59)
.L_59:
        /*019c*/ 	.word	0x00000000
        /*01a0*/ 	.short	0x0000
        /*01a2*/ 	.short	0x0000
        /*01a4*/ 	.byte	0x00, 0xf4, 0x21, 0x00


	//----- nvinfo : EIATTR_SPARSE_MMA_MASK
	.align		4
.L_60:
        /*01a8*/ 	.byte	0x03, 0x50
        /*01aa*/ 	.short	0x0000


	//----- nvinfo : EIATTR_MAXREG_COUNT
	.align		4
        /*01ac*/ 	.byte	0x03, 0x1b
        /*01ae*/ 	.short	0x00ff


	//----- nvinfo : EIATTR_NUM_BARRIERS
	.align		4
        /*01b0*/ 	.byte	0x02, 0x4c
        /*01b2*/ 	.byte	0x01
	.zero		1


	//----- nvinfo : EIATTR_MERCURY_ISA_VERSION
	.align		4
        /*01b4*/ 	.byte	0x03, 0x5f
        /*01b6*/ 	.short	0x0101


	//----- nvinfo : EIATTR_COOP_GROUP_MASK_REGIDS
	.align		4
        /*01b8*/ 	.byte	0x04, 0x29
        /*01ba*/ 	.short	(.L_62 - .L_61)


	//   ....[0]....
.L_61:
        /*01bc*/ 	.word	0xffffffff


	//   ....[1]....
        /*01c0*/ 	.word	0xffffffff


	//   ....[2]....
        /*01c4*/ 	.word	0xffffffff


	//   ....[3]....
        /*01c8*/ 	.word	0xffffffff


	//   ....[4]....
        /*01cc*/ 	.word	0xffffffff


	//   ....[5]....
        /*01d0*/ 	.word	0xffffffff


	//   ....[6]....
        /*01d4*/ 	.word	0xffffffff


	//   ....[7]....
        /*01d8*/ 	.word	0xffffffff


	//   ....[8]....
        /*01dc*/ 	.word	0xffffffff


	//   ....[9]....
        /*01e0*/ 	.word	0xffffffff


	//   ....[10]....
        /*01e4*/ 	.word	0xffffffff


	//   ....[11]....
        /*01e8*/ 	.word	0xffffffff


	//   ....[12]....
        /*01ec*/ 	.word	0xffffffff


	//   ....[13]....
        /*01f0*/ 	.word	0xffffffff


	//   ....[14]....
        /*01f4*/ 	.word	0xffffffff


	//   ....[15]....
        /*01f8*/ 	.word	0xffffffff


	//----- nvinfo : EIATTR_COOP_GROUP_INSTR_OFFSETS
	.align		4
.L_62:
        /*01fc*/ 	.byte	0x04, 0x28
        /*01fe*/ 	.short	(.L_64 - .L_63)


	//   ....[0]....
.L_63:
        /*0200*/ 	.word	0x000011c0


	//   ....[1]....
        /*0204*/ 	.word	0x000012a0


	//   ....[2]....
        /*0208*/ 	.word	0x000012b0


	//   ....[3]....
        /*020c*/ 	.word	0x000012f0


	//   ....[4]....
        /*0210*/ 	.word	0x000017a0


	//   ....[5]....
        /*0214*/ 	.word	0x000017e0


	//   ....[6]....
        /*0218*/ 	.word	0x00001820


	//   ....[7]....
        /*021c*/ 	.word	0x00001860


	//   ....[8]....
        /*0220*/ 	.word	0x000018a0


	//   ....[9]....
        /*0224*/ 	.word	0x000018e0


	//   ....[10]....
        /*0228*/ 	.word	0x00001990


	//   ....[11]....
        /*022c*/ 	.word	0x000019d0


	//   ....[12]....
        /*0230*/ 	.word	0x00001a10


	//   ....[13]....
        /*0234*/ 	.word	0x00001a50


	//   ....[14]....
        /*0238*/ 	.word	0x00001c50


	//   ....[15]....
        /*023c*/ 	.word	0x00001c80


	//----- nvinfo : EIATTR_EXIT_INSTR_OFFSETS
	.align		4
.L_64:
        /*0240*/ 	.byte	0x04, 0x1c
        /*0242*/ 	.short	(.L_66 - .L_65)


	//   ....[0]....
.L_65:
        /*0244*/ 	.word	0x00002d30


	//   ....[1]....
        /*0248*/ 	.word	0x00002d60


	//----- nvinfo : EIATTR_REQNTID
	.align		4
.L_66:
        /*024c*/ 	.byte	0x04, 0x10
        /*024e*/ 	.short	(.L_68 - .L_67)
.L_67:
        /*0250*/ 	.word	0x00000100
        /*0254*/ 	.word	0x00000001
        /*0258*/ 	.word	0x00000001


	//----- nvinfo : EIATTR_CBANK_PARAM_SIZE
	.align		4
.L_68:
        /*025c*/ 	.byte	0x03, 0x19
        /*025e*/ 	.short	0x0088


	//----- nvinfo : EIATTR_PARAM_CBANK
	.align		4
        /*0260*/ 	.byte	0x04, 0x0a
        /*0262*/ 	.short	(.L_70 - .L_69)
	.align		4
.L_69:
        /*0264*/ 	.word	index@(.nv.constant0.attn_fwd)
        /*0268*/ 	.short	0x0210
        /*026a*/ 	.short	0x0088


	//----- nvinfo : EIATTR_SW_WAR
	.align		4
.L_70:
        /*026c*/ 	.byte	0x04, 0x36
        /*026e*/ 	.short	(.L_72 - .L_71)
.L_71:
        /*0270*/ 	.word	0x00000008
.L_72:


//--------------------- .nv.callgraph             --------------------------
	.section	.nv.callgraph,"",@"SHT_CUDA_CALLGRAPH"
	.align	4
	.sectionentsize	8
	.align		4
        /*0000*/ 	.word	0x00000000
	.align		4
        /*0004*/ 	.word	0xffffffff
	.align		4
        /*0008*/ 	.word	0x00000000
	.align		4
        /*000c*/ 	.word	0xfffffffe
	.align		4
        /*0010*/ 	.word	0x00000000
	.align		4
        /*0014*/ 	.word	0xfffffffd
	.align		4
        /*0018*/ 	.word	0x00000000
	.align		4
        /*001c*/ 	.word	0xfffffffc


//--------------------- .nv.constant4             --------------------------
	.section	.nv.constant4,"a",@progbits
	.align	8
	.align		8
.nv.constant4:
        /*0000*/ 	.dword	_$_str


//--------------------- .text.attn_fwd            --------------------------
	.section	.text.attn_fwd,"ax",@progbits
	.align	128
        .global         attn_fwd
        .type           attn_fwd,@function
        .size           attn_fwd,(.L_x_3 - attn_fwd)
        .other          attn_fwd,@"STO_CUDA_ENTRY STV_DEFAULT"
attn_fwd:
.text.attn_fwd:
[----:B------:R-:W0:Y:S01]  /*0000*/  LDC R1, c[0x0][0x28] ;  /* 0x00000a00ff017b82 */ /* 0x000e220000000800 */
[----:B------:R-:W1:Y:S07]  /*0010*/  S2R R5, SR_TID.X ;  /* 0x0000000000057919 */ /* 0x000e6e0000002100 */
[----:B------:R-:W2:Y:S01]  /*0020*/  S2UR UR7, SR_CTAID.Y ;  /* 0x00000000000779c3 */ /* 0x000ea20000002600 */
[----:B------:R-:W-:Y:S01]  /*0030*/  ULDC.64 UR4, c[0x0][0x240] ;  /* 0x0000900000047ab9 */ /* 0x000fe20000000a00 */
[----:B------:R-:W-:Y:S01]  /*0040*/  ULDC.64 UR10, c[0x0][0x208] ;  /* 0x00008200000a7ab9 */ /* 0x000fe20000000a00 */
[----:B------:R-:W3:Y:S05]  /*0050*/  S2R R0, SR_CTAID.X ;  /* 0x0000000000007919 */ /* 0x000eea0000002500 */
[----:B------:R-:W4:Y:S08]  /*0060*/  LDC R11, c[0x0][0x248] ;  /* 0x00009200ff0b7b82 */ /* 0x000f300000000800 */
[----:B------:R-:W5:Y:S01]  /*0070*/  LDC.64 R8, c[0x0][0x210] ;  /* 0x00008400ff087b82 */ /* 0x000f620000000a00 */
[----:B--2---:R-:W-:-:S07]  /*0080*/  UIMAD UR4, UR7, UR4, URZ ;  /* 0x00000004070472a4 */ /* 0x004fce000f8e023f */
[----:B------:R-:W2:Y:S01]  /*0090*/  LDC R26, c[0x0][0x280] ;  /* 0x0000a000ff1a7b82 */ /* 0x000ea20000000800 */
[----:B-1----:R-:W-:Y:S02]  /*00a0*/  LOP3.LUT R7, R5, 0x1f, RZ, 0xc0, !PT ;  /* 0x0000001f05077812 */ /* 0x002fe400078ec0ff */
[----:B------:R-:W-:-:S03]  /*00b0*/  SHF.R.U32.HI R2, RZ, 0x5, R5 ;  /* 0x00000005ff027819 */ /* 0x000fc60000011605 */
[----:B---3--:R-:W-:Y:S01]  /*00c0*/  IMAD R77, R0, 0x20, R7 ;  /* 0x00000020004d7824 */ /* 0x008fe200078e0207 */
[----:B------:R-:W-:Y:S02]  /*00d0*/  SGXT.U32 R2, R2, 0x3 ;  /* 0x000000030202781a */ /* 0x000fe40000000000 */
[----:B------:R-:W-:Y:S01]  /*00e0*/  LEA.HI R0, R5, 0x18, RZ, 0x1b ;  /* 0x0000001805007811 */ /* 0x000fe200078fd8ff */
[----:B------:R-:W-:Y:S01]  /*00f0*/  IMAD R3, R77, UR5, RZ ;  /* 0x000000054d037c24 */ /* 0x000fe2000f8e02ff */
[----:B------:R-:W-:Y:S01]  /*0100*/  USHF.R.S32.HI UR5, URZ, 0x1f, UR4 ;  /* 0x0000001f3f057899 */ /* 0x000fe20008011404 */
[-C--:B----4-:R-:W-:Y:S02]  /*0110*/  IMAD R4, R2, R11.reuse, RZ ;  /* 0x0000000b02047224 */ /* 0x090fe400078e02ff */
[----:B------:R-:W-:Y:S01]  /*0120*/  IMAD R13, R0, R11, RZ ;  /* 0x0000000b000d7224 */ /* 0x000fe200078e02ff */
[----:B-----5:R-:W-:Y:S02]  /*0130*/  IADD3 R12, P0, P1, R3, UR4, R8 ;  /* 0x00000004030c7c10 */ /* 0x020fe4000f91e008 */
[----:B------:R-:W-:Y:S01]  /*0140*/  SHF.R.S32.HI R6, RZ, 0x1f, R3 ;  /* 0x0000001fff067819 */ /* 0x000fe20000011403 */
[----:B------:R-:W-:Y:S01]  /*0150*/  IMAD R3, R11, 0x8, R4 ;  /* 0x000000080b037824 */ /* 0x000fe200078e0204 */
[----:B------:R-:W-:-:S02]  /*0160*/  IADD3 R14, P3, R13, R12, RZ ;  /* 0x0000000c0d0e7210 */ /* 0x000fc40007f7e0ff */
[----:B------:R-:W-:Y:S01]  /*0170*/  IADD3.X R16, R6, UR5, R9, P0, P1 ;  /* 0x0000000506107c10 */ /* 0x000fe200087e2409 */
[----:B------:R-:W-:Y:S01]  /*0180*/  IMAD R6, R11, 0x8, R3 ;  /* 0x000000080b067824 */ /* 0x000fe200078e0203 */
[-C--:B------:R-:W-:Y:S02]  /*0190*/  IADD3 R8, P0, R4, R12.reuse, RZ ;  /* 0x0000000c04087210 */ /* 0x080fe40007f1e0ff */
[CC--:B------:R-:W-:Y:S02]  /*01a0*/  IADD3 R10, P1, R3.reuse, R12.reuse, RZ ;  /* 0x0000000c030a7210 */ /* 0x0c0fe40007f3e0ff */
[----:B------:R-:W-:Y:S02]  /*01b0*/  IADD3 R12, P2, R6, R12, RZ ;  /* 0x0000000c060c7210 */ /* 0x000fe40007f5e0ff */
[-C--:B------:R-:W-:Y:S02]  /*01c0*/  LEA.HI.X.SX32 R11, R3, R16.reuse, 0x1, P1 ;  /* 0x00000010030b7211 */ /* 0x080fe400008f0eff */
[----:B------:R-:W-:-:S02]  /*01d0*/  LEA.HI.X.SX32 R15, R13, R16, 0x1, P3 ;  /* 0x000000100d0f7211 */ /* 0x000fc400018f0eff */
[-C--:B------:R-:W-:Y:S02]  /*01e0*/  LEA.HI.X.SX32 R9, R4, R16.reuse, 0x1, P0 ;  /* 0x0000001004097211 */ /* 0x080fe400000f0eff */
[----:B------:R-:W-:Y:S01]  /*01f0*/  LEA.HI.X.SX32 R13, R6, R16, 0x1, P2 ;  /* 0x00000010060d7211 */ /* 0x000fe200010f0eff */
[----:B------:R-:W3:Y:S04]  /*0200*/  LDG.E.U8 R11, desc[UR10][R10.64] ;  /* 0x0000000a0a0b7981 */ /* 0x000ee8000c1e1100 */
[----:B------:R-:W3:Y:S04]  /*0210*/  LDG.E.U8 R8, desc[UR10][R8.64] ;  /* 0x0000000a08087981 */ /* 0x000ee8000c1e1100 */
[----:B------:R-:W4:Y:S04]  /*0220*/  LDG.E.U8 R15, desc[UR10][R14.64] ;  /* 0x0000000a0e0f7981 */ /* 0x000f28000c1e1100 */
[----:B------:R-:W4:Y:S01]  /*0230*/  LDG.E.U8 R12, desc[UR10][R12.64] ;  /* 0x0000000a0c0c7981 */ /* 0x000f22000c1e1100 */
[----:B------:R-:W1:Y:S01]  /*0240*/  S2UR UR6, SR_CgaCtaId ;  /* 0x00000000000679c3 */ /* 0x000e620000008800 */
[----:B------:R-:W-:-:S04]  /*0250*/  LOP3.LUT R4, R5, 0xc0, RZ, 0xc0, !PT ;  /* 0x000000c005047812 */ /* 0x000fc800078ec0ff */
[----:B------:R-:W-:Y:S01]  /*0260*/  SHF.R.U32.HI R17, RZ, 0x2, R4 ;  /* 0x00000002ff117819 */ /* 0x000fe20000011604 */
[----:B------:R-:W-:Y:S01]  /*0270*/  UMOV UR4, 0x400 ;  /* 0x0000040000047882 */ /* 0x000fe20000000000 */
[----:B--2---:R-:W-:Y:S01]  /*0280*/  ISETP.GE.AND P0, PT, R26, 0x1, PT ;  /* 0x000000011a00780c */ /* 0x004fe20003f06270 */
[----:B------:R-:W-:Y:S01]  /*0290*/  IMAD.SHL.U32 R6, R5, 0x2, RZ ;  /* 0x0000000205067824 */ /* 0x000fe200078e00ff */
[----:B------:R-:W-:Y:S01]  /*02a0*/  CS2R R20, SRZ ;  /* 0x0000000000147805 */ /* 0x000fe2000001ff00 */
[----:B------:R-:W-:Y:S01]  /*02b0*/  IMAD.MOV.U32 R24, RZ, RZ, -0x800000 ;  /* 0xff800000ff187424 */ /* 0x000fe200078e00ff */
[----:B------:R-:W-:Y:S01]  /*02c0*/  CS2R R22, SRZ ;  /* 0x0000000000167805 */ /* 0x000fe2000001ff00 */
[----:B------:R-:W-:Y:S01]  /*02d0*/  IMAD.MOV.U32 R58, RZ, RZ, 0x3f800000 ;  /* 0x3f800000ff3a7424 */ /* 0x000fe200078e00ff */
[----:B-1----:R-:W-:Y:S01]  /*02e0*/  ULEA UR6, UR6, UR4, 0x18 ;  /* 0x0000000406067291 */ /* 0x002fe2000f8ec03f */
[----:B------:R-:W-:Y:S01]  /*02f0*/  IMAD.MOV.U32 R25, RZ, RZ, -0x800000 ;  /* 0xff800000ff197424 */ /* 0x000fe200078e00ff */
[----:B------:R-:W-:Y:S01]  /*0300*/  CS2R R18, SRZ ;  /* 0x0000000000127805 */ /* 0x000fe2000001ff00 */
[----:B---3--:R-:W-:-:S02]  /*0310*/  IMAD R3, R11, 0x100, R8 ;  /* 0x000001000b037824 */ /* 0x008fc400078e0208 */
[----:B----4-:R-:W-:-:S03]  /*0320*/  IMAD R4, R15, 0x100, R12 ;  /* 0x000001000f047824 */ /* 0x010fc600078e020c */
[----:B------:R-:W-:Y:S02]  /*0330*/  F2FP.F16.E4M3.UNPACK_B R3, R3 ;  /* 0x00000003ff03723e */ /* 0x000fe400020006ff */
[----:B------:R-:W-:Y:S02]  /*0340*/  F2FP.F16.E4M3.UNPACK_B R4, R4 ;  /* 0x00000004ff04723e */ /* 0x000fe400020006ff */
[----:B------:R-:W-:Y:S02]  /*0350*/  LOP3.LUT R8, R17, 0x1fe, R6, 0x78, !PT ;  /* 0x000001fe11087812 */ /* 0x000fe400078e7806 */
[----:B------:R-:W-:Y:S02]  /*0360*/  PRMT R9, R3, 0x7632, R9 ;  /* 0x0000763203097816 */ /* 0x000fe40000000009 */
[----:B------:R-:W-:Y:S01]  /*0370*/  PRMT R10, R4, 0x7632, R10 ;  /* 0x00007632040a7816 */ /* 0x000fe2000000000a */
[----:B------:R-:W-:Y:S01]  /*0380*/  STS.U16 [R8+UR6], R3 ;  /* 0x0000000308007988 */ /* 0x000fe20008000406 */
[----:B------:R-:W-:-:S03]  /*0390*/  IMAD.MOV.U32 R6, RZ, RZ, 0x3f800000 ;  /* 0x3f800000ff067424 */ /* 0x000fc600078e00ff */
[----:B------:R-:W-:Y:S01]  /*03a0*/  STS.U16 [R8+UR6+0x200], R9 ;  /* 0x0002000908007988 */ /* 0x000fe20008000406 */
[----:B------:R-:W-:-:S03]  /*03b0*/  CS2R R16, SRZ ;  /* 0x0000000000107805 */ /* 0x000fc6000001ff00 */
[----:B------:R1:W-:Y:S01]  /*03c0*/  STS.U16 [R8+UR6+0x400], R4 ;  /* 0x0004000408007988 */ /* 0x0003e20008000406 */
[----:B------:R-:W-:-:S03]  /*03d0*/  CS2R R12, SRZ ;  /* 0x00000000000c7805 */ /* 0x000fc6000001ff00 */
[----:B------:R2:W-:Y:S01]  /*03e0*/  STS.U16 [R8+UR6+0x600], R10 ;  /* 0x0006000a08007988 */ /* 0x0005e20008000406 */
[----:B------:R-:W-:Y:S01]  /*03f0*/  CS2R R14, SRZ ;  /* 0x00000000000e7805 */ /* 0x000fe2000001ff00 */
[----:B-1----:R-:W-:Y:S01]  /*0400*/  IMAD.SHL.U32 R4, R5, 0x20, RZ ;  /* 0x0000002005047824 */ /* 0x002fe200078e00ff */
[----:B--2---:R-:W-:Y:S02]  /*0410*/  CS2R R8, SRZ ;  /* 0x0000000000087805 */ /* 0x004fe4000001ff00 */
[----:B------:R-:W-:Y:S01]  /*0420*/  CS2R R10, SRZ ;  /* 0x00000000000a7805 */ /* 0x000fe2000001ff00 */
[----:B0-----:R-:W-:Y:S06]  /*0430*/  @!P0 BRA `(.L_x_0) ;  /* 0x0000001800488947 */ /* 0x001fec0003800000 */
[C---:B------:R-:W-:Y:S01]  /*0440*/  LOP3.LUT R3, R5.reuse, 0x1c, RZ, 0xc0, !PT ;  /* 0x0000001c05037812 */ /* 0x040fe200078ec0ff */
[----:B------:R-:W0:Y:S01]  /*0450*/  LDC.64 R60, c[0x0][0x250] ;  /* 0x00009400ff3c7b82 */ /* 0x000e220000000a00 */
[C---:B------:R-:W-:Y:S01]  /*0460*/  LOP3.LUT R6, R5.reuse, 0x1, RZ, 0xc0, !PT ;  /* 0x0000000105067812 */ /* 0x040fe200078ec0ff */
[----:B------:R-:W-:Y:S01]  /*0470*/  ULDC UR4, c[0x0][0x258] ;  /* 0x0000960000047ab9 */ /* 0x000fe20000000800 */
[--C-:B------:R-:W-:Y:S01]  /*0480*/  SHF.R.U32.HI R8, RZ, 0x1, R5.reuse ;  /* 0x00000001ff087819 */ /* 0x100fe20000011605 */
[----:B------:R-:W-:Y:S01]  /*0490*/  ULDC.64 UR8, c[0x0][0x260] ;  /* 0x0000980000087ab9 */ /* 0x000fe20000000a00 */
[----:B------:R-:W-:Y:S01]  /*04a0*/  SHF.R.S32.HI R10, RZ, 0x1, R5 ;  /* 0x00000001ff0a7819 */ /* 0x000fe20000011405 */
[----:B------:R-:W-:Y:S01]  /*04b0*/  IMAD R6, R6, 0x2, R3 ;  /* 0x0000000206067824 */ /* 0x000fe200078e0203 */
[----:B------:R-:W-:Y:S01]  /*04c0*/  SGXT.U32 R3, R8, 0x1 ;  /* 0x000000010803781a */ /* 0x000fe20000000000 */
[----:B------:R-:W1:Y:S01]  /*04d0*/  LDC R73, c[0x0][0x268] ;  /* 0x00009a00ff497b82 */ /* 0x000e620000000800 */
[----:B------:R-:W-:Y:S01]  /*04e0*/  SGXT R10, R10, 0x1 ;  /* 0x000000010a0a781a */ /* 0x000fe20000000200 */
[----:B------:R-:W-:Y:S01]  /*04f0*/  IMAD.MOV.U32 R58, RZ, RZ, 0x3f800000 ;  /* 0x3f800000ff3a7424 */ /* 0x000fe200078e00ff */
[----:B------:R-:W-:Y:S01]  /*0500*/  LOP3.LUT R3, R6, R3, RZ, 0xfc, !PT ;  /* 0x0000000306037212 */ /* 0x000fe200078efcff */
[----:B------:R-:W-:Y:S01]  /*0510*/  IMAD.SHL.U32 R6, R5, 0x40, RZ ;  /* 0x0000004005067824 */ /* 0x000fe200078e00ff */
[----:B------:R-:W-:-:S02]  /*0520*/  SHF.R.S32.HI R8, RZ, 0x2, R5 ;  /* 0x00000002ff087819 */ /* 0x000fc40000011405 */
[----:B------:R-:W-:Y:S02]  /*0530*/  CS2R R20, SRZ ;  /* 0x0000000000147805 */ /* 0x000fe4000001ff00 */
[----:B------:R-:W-:Y:S02]  /*0540*/  SHF.R.S32.HI R13, RZ, 0x3, R5 ;  /* 0x00000003ff0d7819 */ /* 0x000fe40000011405 */
[----:B------:R-:W-:Y:S02]  /*0550*/  CS2R R22, SRZ ;  /* 0x0000000000167805 */ /* 0x000fe4000001ff00 */
[----:B------:R-:W-:Y:S02]  /*0560*/  LOP3.LUT R9, R6, 0x40, RZ, 0xc0, !PT ;  /* 0x0000004006097812 */ /* 0x000fe400078ec0ff */
[----:B------:R-:W-:Y:S02]  /*0570*/  CS2R R16, SRZ ;  /* 0x0000000000107805 */ /* 0x000fe4000001ff00 */
[----:B------:R-:W-:-:S02]  /*0580*/  LOP3.LUT R6, R5, 0x4, RZ, 0xc0, !PT ;  /* 0x0000000405067812 */ /* 0x000fc400078ec0ff */
[----:B------:R-:W-:Y:S02]  /*0590*/  CS2R R18, SRZ ;  /* 0x0000000000127805 */ /* 0x000fe4000001ff00 */
[----:B------:R-:W-:Y:S01]  /*05a0*/  LOP3.LUT R12, R10, 0x120, RZ, 0xc0, !PT ;  /* 0x000001200a0c7812 */ /* 0x000fe200078ec0ff */
[----:B------:R-:W-:Y:S01]  /*05b0*/  VIADD R11, R9, UR6 ;  /* 0x00000006090b7c36 */ /* 0x000fe20008000000 */
[----:B------:R-:W-:Y:S01]  /*05c0*/  SGXT R8, R8, 0x1 ;  /* 0x000000010808781a */ /* 0x000fe20000000200 */
[----:B0-----:R-:W-:Y:S01]  /*05d0*/  IMAD R60, R60, UR7, RZ ;  /* 0x000000073c3c7c24 */ /* 0x001fe2000f8e02ff */
[----:B------:R-:W-:Y:S01]  /*05e0*/  SGXT R10, R13, 0x1 ;  /* 0x000000010d0a781a */ /* 0x000fe20000000200 */
[----:B------:R-:W-:Y:S01]  /*05f0*/  IMAD R67, R0, R61, RZ ;  /* 0x0000003d00437224 */ /* 0x000fe200078e02ff */
[----:B------:R-:W-:Y:S01]  /*0600*/  LOP3.LUT R13, R12, 0x30, R5, 0x78, !PT ;  /* 0x000000300c0d7812 */ /* 0x000fe200078e7805 */
[----:B------:R-:W-:Y:S01]  /*0610*/  IMAD R12, R6, 0x80, R11 ;  /* 0x00000080060c7824 */ /* 0x000fe200078e020b */
[----:B------:R-:W-:Y:S01]  /*0620*/  LOP3.LUT R9, R8, 0x90, RZ, 0xc0, !PT ;  /* 0x0000009008097812 */ /* 0x000fe200078ec0ff */
[----:B------:R-:W-:Y:S01]  /*0630*/  ULDC UR12, c[0x0][0x238] ;  /* 0x00008e00000c7ab9 */ /* 0x000fe20000000800 */
[----:B------:R-:W-:Y:S01]  /*0640*/  SHF.R.S32.HI R6, RZ, 0x7, R5 ;  /* 0x00000007ff067819 */ /* 0x000fe20000011405 */
[-C--:B-1----:R-:W-:Y:S01]  /*0650*/  IMAD R69, R2, R73.reuse, RZ ;  /* 0x0000004902457224 */ /* 0x082fe200078e02ff */
[----:B------:R-:W-:Y:S01]  /*0660*/  LOP3.LUT R11, R9, 0x60, R4, 0xf8, !PT ;  /* 0x00000060090b7812 */ /* 0x000fe200078ef804 */
[----:B------:R-:W-:Y:S01]  /*0670*/  IMAD R0, R0, R73, RZ ;  /* 0x0000004900007224 */ /* 0x000fe200078e02ff */
[----:B------:R-:W-:Y:S01]  /*0680*/  SGXT R4, R6, 0x1 ;  /* 0x000000010604781a */ /* 0x000fe20000000200 */
[----:B------:R-:W0:Y:S01]  /*0690*/  LDC.64 R8, c[0x0][0x220] ;  /* 0x00008800ff087b82 */ /* 0x000e220000000a00 */
[----:B------:R-:W-:Y:S01]  /*06a0*/  LOP3.LUT R13, R13, 0x90, R10, 0x78, !PT ;  /* 0x000000900d0d7812 */ /* 0x000fe200078e780a */
[----:B------:R-:W-:Y:S01]  /*06b0*/  IMAD.SHL.U32 R10, R5, 0x10, RZ ;  /* 0x00000010050a7824 */ /* 0x000fe200078e00ff */
[----:B------:R-:W-:Y:S01]  /*06c0*/  LOP3.LUT R4, R4, 0x90, RZ, 0xc0, !PT ;  /* 0x0000009004047812 */ /* 0x000fe200078ec0ff */
[----:B------:R-:W-:Y:S01]  /*06d0*/  IMAD R71, R73, 0x8, R69 ;  /* 0x0000000849477824 */ /* 0x000fe200078e0245 */
[----:B------:R-:W-:Y:S01]  /*06e0*/  LOP3.LUT P0, RZ, R5, 0x1, RZ, 0xc0, !PT ;  /* 0x0000000105ff7812 */ /* 0x000fe2000780c0ff */
[----:B------:R-:W-:Y:S01]  /*06f0*/  IMAD.IADD R59, R13, 0x1, R12 ;  /* 0x000000010d3b7824 */ /* 0x000fe200078e020c */
[----:B------:R-:W-:Y:S01]  /*0700*/  LOP3.LUT R6, R5, 0x8, RZ, 0xc0, !PT ;  /* 0x0000000805067812 */ /* 0x000fe200078ec0ff */
[----:B------:R-:W-:Y:S01]  /*0710*/  IMAD R73, R73, 0x8, R71 ;  /* 0x0000000849497824 */ /* 0x000fe200078e0247 */
[----:B------:R-:W-:-:S02]  /*0720*/  LOP3.LUT P1, RZ, R5, 0x2, RZ, 0xc0, !PT ;  /* 0x0000000205ff7812 */ /* 0x000fc4000782c0ff */
[----:B------:R-:W-:Y:S02]  /*0730*/  CS2R R12, SRZ ;  /* 0x00000000000c7805 */ /* 0x000fe4000001ff00 */
[----:B------:R-:W-:Y:S01]  /*0740*/  LOP3.LUT R4, R4, 0x7f, R5, 0x78, !PT ;  /* 0x0000007f04047812 */ /* 0x000fe200078e7805 */
[C---:B------:R-:W-:Y:S01]  /*0750*/  IMAD R5, R7.reuse, UR4, RZ ;  /* 0x0000000407057c24 */ /* 0x040fe2000f8e02ff */
[----:B------:R-:W-:Y:S01]  /*0760*/  ULDC.64 UR4, c[0x0][0x218] ;  /* 0x0000860000047ab9 */ /* 0x000fe20000000a00 */
[----:B------:R-:W-:Y:S01]  /*0770*/  IMAD.SHL.U32 R6, R6, 0x2, RZ ;  /* 0x0000000206067824 */ /* 0x000fe200078e00ff */
[----:B------:R-:W-:Y:S01]  /*0780*/  LOP3.LUT R10, R10, 0x100, RZ, 0xc0, !PT ;  /* 0x000001000a0a7812 */ /* 0x000fe200078ec0ff */
[----:B------:R-:W-:Y:S01]  /*0790*/  IMAD R7, R7, UR9, RZ ;  /* 0x0000000907077c24 */ /* 0x000fe2000f8e02ff */
[----:B------:R-:W-:Y:S01]  /*07a0*/  IADD3 R66, P2, P3, R5, UR4, R60 ;  /* 0x0000000405427c10 */ /* 0x000fe2000fb5e03c */
[----:B------:R-:W-:Y:S01]  /*07b0*/  UIMAD UR4, UR7, UR8, URZ ;  /* 0x00000008070472a4 */ /* 0x000fe2000f8e023f */
[----:B------:R-:W-:-:S02]  /*07c0*/  SHF.R.S32.HI R15, RZ, 0x1f, R5 ;  /* 0x0000001fff0f7819 */ /* 0x000fc40000011405 */
[----:B------:R-:W-:Y:S02]  /*07d0*/  SHF.R.S32.HI R60, RZ, 0x1f, R60 ;  /* 0x0000001fff3c7819 */ /* 0x000fe4000001143c */
[----:B------:R-:W-:Y:S02]  /*07e0*/  LOP3.LUT R11, R11, R6, RZ, 0x3c, !PT ;  /* 0x000000060b0b7212 */ /* 0x000fe400078e3cff */
[----:B------:R-:W-:Y:S01]  /*07f0*/  IADD3.X R15, R15, UR5, R60, P2, P3 ;  /* 0x000000050f0f7c10 */ /* 0x000fe200097e643c */
[----:B------:R-:W-:Y:S01]  /*0800*/  IMAD R60, R2, R61, RZ ;  /* 0x0000003d023c7224 */ /* 0x000fe200078e02ff */
[----:B------:R-:W-:Y:S02]  /*0810*/  USHF.R.S32.HI UR5, URZ, 0x1f, UR4 ;  /* 0x0000001f3f057899 */ /* 0x000fe40008011404 */
[----:B0-----:R-:W-:Y:S01]  /*0820*/  IADD3 R8, P2, P3, R7, UR4, R8 ;  /* 0x0000000407087c10 */ /* 0x001fe2000fb5e008 */
[C---:B------:R-:W-:Y:S01]  /*0830*/  IMAD R2, R61.reuse, 0x8, R60 ;  /* 0x000000083d027824 */ /* 0x040fe200078e023c */
[----:B------:R-:W-:Y:S01]  /*0840*/  SHF.R.S32.HI R6, RZ, 0x1f, R7 ;  /* 0x0000001fff067819 */ /* 0x000fe20000011407 */
[----:B------:R-:W-:Y:S01]  /*0850*/  IMAD.MOV.U32 R7, RZ, RZ, -0x800000 ;  /* 0xff800000ff077424 */ /* 0x000fe200078e00ff */
[-C--:B------:R-:W-:Y:S01]  /*0860*/  IADD3 R62, P6, R60, R66.reuse, RZ ;  /* 0x000000423c3e7210 */ /* 0x080fe20007fde0ff */
[----:B------:R-:W-:Y:S01]  /*0870*/  IMAD R65, R61, 0x8, R2 ;  /* 0x000000083d417824 */ /* 0x000fe200078e0202 */
[-C--:B------:R-:W-:Y:S01]  /*0880*/  IADD3 R64, P5, R2, R66.reuse, RZ ;  /* 0x0000004202407210 */ /* 0x080fe20007fbe0ff */
[----:B------:R-:W-:Y:S01]  /*0890*/  UMOV UR4, URZ ;  /* 0x0000003f00047c82 */ /* 0x000fe20008000000 */
[----:B------:R-:W-:-:S02]  /*08a0*/  IADD3 R68, P4, R67, R66, RZ ;  /* 0x0000004243447210 */ /* 0x000fc40007f9e0ff */
[-C--:B------:R-:W-:Y:S02]  /*08b0*/  LEA.HI.X.SX32 R60, R60, R15.reuse, 0x1, P6 ;  /* 0x0000000f3c3c7211 */ /* 0x080fe400030f0eff */
[-C--:B------:R-:W-:Y:S01]  /*08c0*/  LEA.HI.X.SX32 R63, R2, R15.reuse, 0x1, P5 ;  /* 0x0000000f023f7211 */ /* 0x080fe200028f0eff */
[----:B------:R-:W-:Y:S01]  /*08d0*/  IMAD.MOV.U32 R2, RZ, RZ, -0x800000 ;  /* 0xff800000ff027424 */ /* 0x000fe200078e00ff */
[----:B------:R-:W-:Y:S02]  /*08e0*/  LEA.HI.X.SX32 R67, R67, R15, 0x1, P4 ;  /* 0x0000000f43437211 */ /* 0x000fe400020f0eff */
[----:B------:R-:W-:Y:S01]  /*08f0*/  IADD3.X R6, R6, UR5, R9, P2, P3 ;  /* 0x0000000506067c10 */ /* 0x000fe200097e6409 */
[----:B------:R-:W-:Y:S01]  /*0900*/  UMOV UR5, URZ ;  /* 0x0000003f00057c82 */ /* 0x000fe20008000000 */
[----:B------:R-:W-:Y:S02]  /*0910*/  IADD3 R66, P6, R65, R66, RZ ;  /* 0x0000004241427210 */ /* 0x000fe40007fde0ff */
[----:B------:R-:W-:-:S02]  /*0920*/  IADD3 R70, P2, R69, R8, RZ ;  /* 0x0000000845467210 */ /* 0x000fc40007f5e0ff */
[-C--:B------:R-:W-:Y:S02]  /*0930*/  IADD3 R72, P3, R71, R8.reuse, RZ ;  /* 0x0000000847487210 */ /* 0x080fe40007f7e0ff */
[-C--:B------:R-:W-:Y:S02]  /*0940*/  IADD3 R76, P5, R0, R8.reuse, RZ ;  /* 0x00000008004c7210 */ /* 0x080fe40007fbe0ff */
[----:B------:R-:W-:Y:S02]  /*0950*/  IADD3 R74, P4, R73, R8, RZ ;  /* 0x00000008494a7210 */ /* 0x000fe40007f9e0ff */
[----:B------:R-:W-:Y:S02]  /*0960*/  CS2R R8, SRZ ;  /* 0x0000000000087805 */ /* 0x000fe4000001ff00 */
[----:B------:R-:W-:Y:S02]  /*0970*/  IADD3 R5, R11, UR6, R10 ;  /* 0x000000060b057c10 */ /* 0x000fe4000fffe00a */
[----:B------:R-:W-:-:S02]  /*0980*/  CS2R R10, SRZ ;  /* 0x00000000000a7805 */ /* 0x000fc4000001ff00 */
[----:B------:R-:W-:Y:S02]  /*0990*/  LEA.HI.X.SX32 R65, R65, R15, 0x1, P6 ;  /* 0x0000000f41417211 */ /* 0x000fe400030f0eff */
[----:B------:R-:W-:Y:S02]  /*09a0*/  CS2R R14, SRZ ;  /* 0x00000000000e7805 */ /* 0x000fe4000001ff00 */
[-C--:B------:R-:W-:Y:S02]  /*09b0*/  LEA.HI.X.SX32 R69, R69, R6.reuse, 0x1, P2 ;  /* 0x0000000645457211 */ /* 0x080fe400010f0eff */
[-C--:B------:R-:W-:Y:S02]  /*09c0*/  LEA.HI.X.SX32 R71, R71, R6.reuse, 0x1, P3 ;  /* 0x0000000647477211 */ /* 0x080fe400018f0eff */
[-C--:B------:R-:W-:Y:S01]  /*09d0*/  LEA.HI.X.SX32 R75, R0, R6.reuse, 0x1, P5 ;  /* 0x00000006004b7211 */ /* 0x080fe200028f0eff */
[----:B------:R-:W-:Y:S01]  /*09e0*/  IMAD.MOV.U32 R0, RZ, RZ, RZ ;  /* 0x000000ffff007224 */ /* 0x000fe200078e00ff */
[----:B------:R-:W-:Y:S01]  /*09f0*/  LEA.HI.X.SX32 R73, R73, R6, 0x1, P4 ;  /* 0x0000000649497211 */ /* 0x000fe200020f0eff */
[----:B------:R-:W-:Y:S01]  /*0a00*/  IMAD.MOV.U32 R6, RZ, RZ, 0x3f800000 ;  /* 0x3f800000ff067424 */ /* 0x000fe200078e00ff */
[----:B------:R-:W-:-:S07]  /*0a10*/  LOP3.LUT R24, R3, 0x1, RZ, 0x3c, !PT ;  /* 0x0000000103187812 */ /* 0x000fce00078e3cff */
.L_x_1:
[----:B------:R-:W-:Y:S02]  /*0a20*/  SHF.R.S32.HI R32, RZ, 0x1f, R0 ;  /* 0x0000001fff207819 */ /* 0x000fe40000011400 */
[C---:B------:R-:W-:Y:S02]  /*0a30*/  IADD3 R24, P2, R0.reuse, R62, RZ ;  /* 0x0000003e00187210 */ /* 0x040fe40007f5e0ff */
[C---:B------:R-:W-:Y:S02]  /*0a40*/  IADD3 R28, P4, R0.reuse, R66, RZ ;  /* 0x00000042001c7210 */ /* 0x040fe40007f9e0ff */
[----:B------:R-:W-:Y:S01]  /*0a50*/  IADD3 R26, P3, R0, R64, RZ ;  /* 0x00000040001a7210 */ /* 0x000fe20007f7e0ff */
[----:B------:R-:W-:Y:S01]  /*0a60*/  IMAD.X R25, R32, 0x1, R60, P2 ;  /* 0x0000000120197824 */ /* 0x000fe200010e063c */
[----:B------:R-:W-:Y:S01]  /*0a70*/  IADD3 R30, P2, R0, R68, RZ ;  /* 0x00000044001e7210 */ /* 0x000fe20007f5e0ff */
[C---:B------:R-:W-:Y:S02]  /*0a80*/  IMAD.X R29, R32.reuse, 0x1, R65, P4 ;  /* 0x00000001201d7824 */ /* 0x040fe400020e0641 */
[C---:B------:R-:W-:Y:S01]  /*0a90*/  IMAD.X R27, R32.reuse, 0x1, R63, P3 ;  /* 0x00000001201b7824 */ /* 0x040fe200018e063f */
[----:B------:R-:W2:Y:S01]  /*0aa0*/  LDG.E.U8 R33, desc[UR10][R24.64] ;  /* 0x0000000a18217981 */ /* 0x000ea2000c1e1100 */
[----:B------:R-:W-:-:S03]  /*0ab0*/  IMAD.X R31, R32, 0x1, R67, P2 ;  /* 0x00000001201f7824 */ /* 0x000fc600010e0643 */
[----:B------:R0:W3:Y:S04]  /*0ac0*/  LDG.E.U8 R35, desc[UR10][R26.64] ;  /* 0x0000000a1a237981 */ /* 0x0000e8000c1e1100 */
[----:B------:R-:W4:Y:S04]  /*0ad0*/  LDG.E.U8 R29, desc[UR10][R28.64] ;  /* 0x0000000a1c1d7981 */ /* 0x000f28000c1e1100 */
[----:B------:R-:W5:Y:S01]  /*0ae0*/  LDG.E.U8 R31, desc[UR10][R30.64] ;  /* 0x0000000a1e1f7981 */ /* 0x000f62000c1e1100 */
[----:B------:R-:W-:Y:S01]  /*0af0*/  USHF.R.S32.HI UR8, URZ, 0x1f, UR4 ;  /* 0x0000001f3f087899 */ /* 0x000fe20008011404 */
[----:B------:R-:W-:Y:S01]  /*0b00*/  BAR.SYNC.DEFER_BLOCKING 0x0 ;  /* 0x0000000000007b1d */ /* 0x000fe20000010000 */
[----:B0-----:R-:W-:-:S02]  /*0b10*/  IADD3 R26, P2, R70, UR4, RZ ;  /* 0x00000004461a7c10 */ /* 0x001fc4000ff5e0ff */
[----:B------:R-:W-:Y:S02]  /*0b20*/  IADD3 R24, P3, R72, UR4, RZ ;  /* 0x0000000448187c10 */ /* 0x000fe4000ff7e0ff */
[----:B------:R-:W-:Y:S02]  /*0b30*/  IADD3.X R27, R69, UR8, RZ, P2, !PT ;  /* 0x00000008451b7c10 */ /* 0x000fe400097fe4ff */
[----:B------:R-:W-:Y:S01]  /*0b40*/  IADD3.X R25, R71, UR8, RZ, P3, !PT ;  /* 0x0000000847197c10 */ /* 0x000fe20009ffe4ff */
[----:B--2---:R-:W-:Y:S04]  /*0b50*/  STS.U8 [R4+UR6+0x800], R33 ;  /* 0x0008002104007988 */ /* 0x004fe80008000006 */
[----:B---3--:R-:W-:Y:S04]  /*0b60*/  STS.U8 [R4+UR6+0x900], R35 ;  /* 0x0009002304007988 */ /* 0x008fe80008000006 */
[----:B----4-:R-:W-:Y:S04]  /*0b70*/  STS.U8 [R4+UR6+0xa00], R29 ;  /* 0x000a001d04007988 */ /* 0x010fe80008000006 */
[----:B-----5:R-:W-:Y:S01]  /*0b80*/  STS.U8 [R4+UR6+0xb00], R31 ;  /* 0x000b001f04007988 */ /* 0x020fe20008000006 */
[----:B------:R-:W-:Y:S06]  /*0b90*/  BAR.SYNC.DEFER_BLOCKING 0x0 ;  /* 0x0000000000007b1d */ /* 0x000fec0000010000 */
[----:B------:R0:W2:Y:S04]  /*0ba0*/  LDG.E.U8 R53, desc[UR10][R26.64] ;  /* 0x0000000a1a357981 */ /* 0x0000a8000c1e1100 */
[----:B------:R1:W3:Y:S04]  /*0bb0*/  LDG.E.U8 R52, desc[UR10][R24.64] ;  /* 0x0000000a18347981 */ /* 0x0002e8000c1e1100 */
[----:B------:R-:W4:Y:S01]  /*0bc0*/  LDSM.16.M88.4 R36, [R5+0x800] ;  /* 0x000800000524783b */ /* 0x000f220000000200 */
[----:B0-----:R-:W-:-:S03]  /*0bd0*/  IADD3 R26, P2, R74, UR4, RZ ;  /* 0x000000044a1a7c10 */ /* 0x001fc6000ff5e0ff */
[----:B------:R-:W0:Y:S01]  /*0be0*/  LDSM.16.MT88.4 R28, [R59+0x400] ;  /* 0x000400003b1c783b */ /* 0x000e220000004200 */
[----:B-1----:R-:W-:Y:S02]  /*0bf0*/  IADD3 R24, P3, R76, UR4, RZ ;  /* 0x000000044c187c10 */ /* 0x002fe4000ff7e0ff */
[----:B------:R-:W-:Y:S02]  /*0c00*/  IADD3.X R27, R73, UR8, RZ, P2, !PT ;  /* 0x00000008491b7c10 */ /* 0x000fe400097fe4ff */
[----:B------:R-:W-:-:S03]  /*0c10*/  IADD3.X R25, R75, UR8, RZ, P3, !PT ;  /* 0x000000084b197c10 */ /* 0x000fc60009ffe4ff */
[----:B------:R-:W5:Y:S04]  /*0c20*/  LDG.E.U8 R57, desc[UR10][R26.64] ;  /* 0x0000000a1a397981 */ /* 0x000f68000c1e1100 */
[----:B------:R1:W5:Y:S01]  /*0c30*/  LDG.E.U8 R56, desc[UR10][R24.64] ;  /* 0x0000000a18387981 */ /* 0x000362000c1e1100 */
[----:B------:R-:W-:Y:S01]  /*0c40*/  UIADD3 UR5, UR5, 0x20, URZ ;  /* 0x0000002005057890 */ /* 0x000fe2000fffe03f */
[----:B------:R-:W-:Y:S01]  /*0c50*/  IMAD R0, R61, 0x20, R0 ;  /* 0x000000203d007824 */ /* 0x000fe200078e0200 */
[----:B------:R-:W-:Y:S01]  /*0c60*/  ULEA UR4, UR9, UR4, 0x5 ;  /* 0x0000000409047291 */ /* 0x000fe2000f8e283f */
[----:B-1----:R-:W1:Y:S01]  /*0c70*/  LDSM.16.MT88.4 R24, [R59] ;  /* 0x000000003b18783b */ /* 0x002e620000004200 */
[----:B----4-:R-:W-:Y:S02]  /*0c80*/  F2FP.F16.E4M3.UNPACK_B R40, R36 ;  /* 0x00000024ff28723e */ /* 0x010fe400020006ff */
[----:B------:R-:W-:Y:S01]  /*0c90*/  F2FP.F16.E4M3.UNPACK_B R41, R37 ;  /* 0x00000025ff29723e */ /* 0x000fe200020006ff */
[----:B0-----:R-:W-:Y:S01]  /*0ca0*/  IMAD.MOV.U32 R34, RZ, RZ, R28 ;  /* 0x000000ffff227224 */ /* 0x001fe200078e001c */
[----:B------:R-:W-:Y:S01]  /*0cb0*/  F2FP.F16.E4M3.UNPACK_B R44, R38 ;  /* 0x00000026ff2c723e */ /* 0x000fe200020006ff */
[----:B------:R-:W-:Y:S01]  /*0cc0*/  IMAD.MOV.U32 R35, RZ, RZ, R30 ;  /* 0x000000ffff237224 */ /* 0x000fe200078e001e */
[----:B------:R-:W-:Y:S01]  /*0cd0*/  F2FP.F16.E4M3.UNPACK_B R45, R39 ;  /* 0x00000027ff2d723e */ /* 0x000fe200020006ff */
[----:B------:R-:W-:Y:S01]  /*0ce0*/  IMAD.MOV.U32 R42, RZ, RZ, R28 ;  /* 0x000000ffff2a7224 */ /* 0x000fe200078e001c */
[----:B------:R-:W-:Y:S01]  /*0cf0*/  F2FP.F16.E4M3.UNPACK_B R36, R36.H1 ;  /* 0x00000024ff24723e */ /* 0x000fe200030006ff */
[----:B------:R-:W-:Y:S01]  /*0d00*/  IMAD.MOV.U32 R43, RZ, RZ, R30 ;  /* 0x000000ffff2b7224 */ /* 0x000fe200078e001e */
[----:B------:R-:W-:Y:S01]  /*0d10*/  F2FP.F16.E4M3.UNPACK_B R37, R37.H1 ;  /* 0x00000025ff25723e */ /* 0x000fe200030006ff */
[----:B------:R-:W-:-:S02]  /*0d20*/  IMAD.MOV.U32 R46, RZ, RZ, R29 ;  /* 0x000000ffff2e7224 */ /* 0x000fc400078e001d */
[----:B------:R-:W-:Y:S02]  /*0d30*/  IMAD.MOV.U32 R47, RZ, RZ, R31 ;  /* 0x000000ffff2f7224 */ /* 0x000fe400078e001f */
[----:B------:R-:W-:Y:S02]  /*0d40*/  IMAD.MOV.U32 R50, RZ, RZ, R28 ;  /* 0x000000ffff327224 */ /* 0x000fe400078e001c */
[----:B------:R-:W-:Y:S02]  /*0d50*/  IMAD.MOV.U32 R51, RZ, RZ, R30 ;  /* 0x000000ffff337224 */ /* 0x000fe400078e001e */
[----:B-1----:R-:W-:Y:S02]  /*0d60*/  IMAD.MOV.U32 R32, RZ, RZ, R24 ;  /* 0x000000ffff207224 */ /* 0x002fe400078e0018 */
[----:B------:R-:W-:-:S07]  /*0d70*/  IMAD.MOV.U32 R33, RZ, RZ, R26 ;  /* 0x000000ffff217224 */ /* 0x000fce00078e001a */
[----:B------:R-:W-:Y:S07]  /*0d80*/  HMMA.16816.F32 R32, R32, R40, RZ ;  /* 0x000000282020723c */ /* 0x000fee00000018ff */
[----:B------:R-:W-:Y:S02]  /*0d90*/  IMAD.MOV.U32 R40, RZ, RZ, R24 ;  /* 0x000000ffff287224 */ /* 0x000fe400078e0018 */
[----:B------:R-:W-:-:S07]  /*0da0*/  IMAD.MOV.U32 R41, RZ, RZ, R26 ;  /* 0x000000ffff297224 */ /* 0x000fce00078e001a */
[----:B------:R-:W-:Y:S07]  /*0db0*/  HMMA.16816.F32 R40, R40, R44, RZ ;  /* 0x0000002c2828723c */ /* 0x000fee00000018ff */
[----:B------:R-:W-:Y:S02]  /*0dc0*/  IMAD.MOV.U32 R44, RZ, RZ, R25 ;  /* 0x000000ffff2c7224 */ /* 0x000fe400078e0019 */
[----:B------:R-:W-:-:S07]  /*0dd0*/  IMAD.MOV.U32 R45, RZ, RZ, R27 ;  /* 0x000000ffff2d7224 */ /* 0x000fce00078e001b */
[----:B------:R-:W-:Y:S07]  /*0de0*/  HMMA.16816.F32 R32, R44, R36, R32 ;  /* 0x000000242c20723c */ /* 0x000fee0000001820 */
[----:B------:R-:W-:Y:S01]  /*0df0*/  F2FP.F16.E4M3.UNPACK_B R44, R38.H1 ;  /* 0x00000026ff2c723e */ /* 0x000fe200030006ff */
[----:B------:R-:W-:Y:S01]  /*0e00*/  IMAD.MOV.U32 R36, RZ, RZ, R25 ;  /* 0x000000ffff247224 */ /* 0x000fe200078e0019 */
[----:B------:R-:W-:Y:S01]  /*0e10*/  F2FP.F16.E4M3.UNPACK_B R45, R39.H1 ;  /* 0x00000027ff2d723e */ /* 0x000fe200030006ff */
[----:B------:R-:W-:-:S02]  /*0e20*/  IMAD.MOV.U32 R37, RZ, RZ, R27 ;  /* 0x000000ffff257224 */ /* 0x000fc400078e001b */
[----:B------:R-:W-:Y:S02]  /*0e30*/  IMAD.MOV.U32 R38, RZ, RZ, R29 ;  /* 0x000000ffff267224 */ /* 0x000fe400078e001d */
[----:B------:R-:W-:Y:S02]  /*0e40*/  IMAD.MOV.U32 R39, RZ, RZ, R31 ;  /* 0x000000ffff277224 */ /* 0x000fe400078e001f */
[----:B------:R-:W-:Y:S02]  /*0e50*/  IMAD.MOV.U32 R46, RZ, RZ, R28 ;  /* 0x000000ffff2e7224 */ /* 0x000fe400078e001c */
[----:B------:R-:W-:-:S03]  /*0e60*/  IMAD.MOV.U32 R47, RZ, RZ, R30 ;  /* 0x000000ffff2f7224 */ /* 0x000fc600078e001e */
[----:B------:R-:W-:Y:S01]  /*0e70*/  HMMA.16816.F32 R36, R36, R44, R40 ;  /* 0x0000002c2424723c */ /* 0x000fe20000001828 */
[----:B------:R-:W0:Y:S01]  /*0e80*/  LDSM.16.M88.4 R40, [R5+0xa00] ;  /* 0x000a00000528783b */ /* 0x000e220000000200 */
[----:B------:R-:W-:Y:S05]  /*0e90*/  BAR.SYNC.DEFER_BLOCKING 0x0 ;  /* 0x0000000000007b1d */ /* 0x000fea0000010000 */
[----:B------:R-:W-:Y:S02]  /*0ea0*/  IMAD.MOV.U32 R44, RZ, RZ, R24 ;  /* 0x000000ffff2c7224 */ /* 0x000fe400078e0018 */
[----:B------:R-:W-:Y:S01]  /*0eb0*/  IMAD.MOV.U32 R45, RZ, RZ, R26 ;  /* 0x000000ffff2d7224 */ /* 0x000fe200078e001a */
[----:B0-----:R-:W-:-:S02]  /*0ec0*/  F2FP.F16.E4M3.UNPACK_B R48, R40 ;  /* 0x00000028ff30723e */ /* 0x001fc400020006ff */
[----:B------:R-:W-:Y:S02]  /*0ed0*/  F2FP.F16.E4M3.UNPACK_B R49, R41 ;  /* 0x00000029ff31723e */ /* 0x000fe400020006ff */
[----:B------:R-:W-:Y:S02]  /*0ee0*/  F2FP.F16.E4M3.UNPACK_B R54, R42 ;  /* 0x0000002aff36723e */ /* 0x000fe400020006ff */
[----:B------:R-:W-:Y:S02]  /*0ef0*/  F2FP.F16.E4M3.UNPACK_B R55, R43 ;  /* 0x0000002bff37723e */ /* 0x000fe400020006ff */
[----:B------:R-:W-:Y:S01]  /*0f00*/  F2FP.F16.E4M3.UNPACK_B R40, R40.H1 ;  /* 0x00000028ff28723e */ /* 0x000fe200030006ff */
[----:B------:R-:W-:Y:S01]  /*0f10*/  HMMA.16816.F32 R44, R44, R48, RZ ;  /* 0x000000302c2c723c */ /* 0x000fe200000018ff */
[----:B------:R-:W-:Y:S02]  /*0f20*/  F2FP.F16.E4M3.UNPACK_B R41, R41.H1 ;  /* 0x00000029ff29723e */ /* 0x000fe400030006ff */
[----:B------:R-:W-:-:S02]  /*0f30*/  F2FP.F16.E4M3.UNPACK_B R42, R42.H1 ;  /* 0x0000002aff2a723e */ /* 0x000fc400030006ff */
[----:B------:R-:W-:Y:S02]  /*0f40*/  F2FP.F16.E4M3.UNPACK_B R43, R43.H1 ;  /* 0x0000002bff2b723e */ /* 0x000fe400030006ff */
[----:B------:R-:W-:Y:S02]  /*0f50*/  IMAD.MOV.U32 R48, RZ, RZ, R24 ;  /* 0x000000ffff307224 */ /* 0x000fe400078e0018 */
[----:B------:R-:W-:Y:S02]  /*0f60*/  IMAD.MOV.U32 R49, RZ, RZ, R26 ;  /* 0x000000ffff317224 */ /* 0x000fe400078e001a */
[----:B------:R-:W-:Y:S02]  /*0f70*/  IMAD.MOV.U32 R24, RZ, RZ, R25 ;  /* 0x000000ffff187224 */ /* 0x000fe400078e0019 */
[----:B------:R-:W-:-:S03]  /*0f80*/  IMAD.MOV.U32 R26, RZ, RZ, R29 ;  /* 0x000000ffff1a7224 */ /* 0x000fc600078e001d */
[----:B------:R-:W-:Y:S07]  /*0f90*/  HMMA.16816.F32 R48, R48, R54, RZ ;  /* 0x000000363030723c */ /* 0x000fee00000018ff */
[----:B------:R-:W-:Y:S02]  /*0fa0*/  IMAD.MOV.U32 R54, RZ, RZ, R29 ;  /* 0x000000ffff367224 */ /* 0x000fe400078e001d */
[----:B------:R-:W-:Y:S01]  /*0fb0*/  IMAD.MOV.U32 R55, RZ, RZ, R31 ;  /* 0x000000ffff377224 */ /* 0x000fe200078e001f */
[----:B--2---:R0:W-:Y:S04]  /*0fc0*/  STS.U8 [R4+UR6+0x800], R53 ;  /* 0x0008003504007988 */ /* 0x0041e80008000006 */
[----:B---3--:R1:W-:Y:S01]  /*0fd0*/  STS.U8 [R4+UR6+0x900], R52 ;  /* 0x0009003404007988 */ /* 0x0083e20008000006 */
[----:B0-----:R-:W-:-:S02]  /*0fe0*/  IMAD.MOV.U32 R53, RZ, RZ, R27 ;  /* 0x000000ffff357224 */ /* 0x001fc400078e001b */
[----:B-1----:R-:W-:Y:S02]  /*0ff0*/  IMAD.MOV.U32 R52, RZ, RZ, R25 ;  /* 0x000000ffff347224 */ /* 0x002fe400078e0019 */
[----:B------:R-:W-:Y:S02]  /*1000*/  IMAD.MOV.U32 R25, RZ, RZ, R27 ;  /* 0x000000ffff197224 */ /* 0x000fe400078e001b */
[----:B------:R-:W-:-:S03]  /*1010*/  IMAD.MOV.U32 R27, RZ, RZ, R31 ;  /* 0x000000ffff1b7224 */ /* 0x000fc600078e001f */
[----:B------:R-:W-:Y:S01]  /*1020*/  HMMA.16816.F32 R44, R52, R40, R44 ;  /* 0x00000028342c723c */ /* 0x000fe2000000182c */
[----:B-----5:R-:W-:Y:S01]  /*1030*/  STS.U8 [R4+UR6+0xa00], R57 ;  /* 0x000a003904007988 */ /* 0x020fe20008000006 */
[----:B------:R-:W0:Y:S03]  /*1040*/  LDC R54, c[0x0][0x280] ;  /* 0x0000a000ff367b82 */ /* 0x000e260000000800 */
[----:B------:R-:W-:Y:S01]  /*1050*/  STS.U8 [R4+UR6+0xb00], R56 ;  /* 0x000b003804007988 */ /* 0x000fe20008000006 */
[----:B------:R-:W-:Y:S01]  /*1060*/  HMMA.16816.F32 R48, R24, R42, R48 ;  /* 0x0000002a1830723c */ /* 0x000fe20000001830 */
[----:B------:R-:W-:-:S06]  /*1070*/  LOP3.LUT R55, R3, 0x1, RZ, 0x3c, !PT ;  /* 0x0000000103377812 */ /* 0x000fcc00078e3cff */
[----:B------:R-:W-:Y:S01]  /*1080*/  FMUL R24, R32, UR12 ;  /* 0x0000000c20187c20 */ /* 0x000fe20008400000 */
[----:B------:R-:W-:Y:S01]  /*1090*/  FMUL R25, R33, UR12 ;  /* 0x0000000c21197c20 */ /* 0x000fe20008400000 */
[----:B------:R-:W-:-:S04]  /*10a0*/  FMUL R26, R36, UR12 ;  /* 0x0000000c241a7c20 */ /* 0x000fc80008400000 */
[----:B------:R-:W-:Y:S01]  /*10b0*/  FMNMX R25, R24, R25, !PT ;  /* 0x0000001918197209 */ /* 0x000fe20007800000 */
[----:B------:R-:W-:-:S03]  /*10c0*/  FMUL R24, R37, UR12 ;  /* 0x0000000c25187c20 */ /* 0x000fc60008400000 */
[----:B------:R-:W-:Y:S01]  /*10d0*/  FMNMX R27, R26, R25, !PT ;  /* 0x000000191a1b7209 */ /* 0x000fe20007800000 */
[----:B------:R-:W-:Y:S01]  /*10e0*/  FMUL R25, R44, UR12 ;  /* 0x0000000c2c197c20 */ /* 0x000fe20008400000 */
[----:B------:R-:W-:Y:S01]  /*10f0*/  BAR.SYNC.DEFER_BLOCKING 0x0 ;  /* 0x0000000000007b1d */ /* 0x000fe20000010000 */
[----:B0-----:R-:W-:Y:S02]  /*1100*/  ISETP.LE.AND P2, PT, R54, UR5, PT ;  /* 0x0000000536007c0c */ /* 0x001fe4000bf43270 */
[----:B------:R-:W-:Y:S01]  /*1110*/  FMNMX R26, R24, R27, !PT ;  /* 0x0000001b181a7209 */ /* 0x000fe20007800000 */
[----:B------:R-:W-:-:S03]  /*1120*/  FMUL R24, R45, UR12 ;  /* 0x0000000c2d187c20 */ /* 0x000fc60008400000 */
[----:B------:R-:W-:Y:S01]  /*1130*/  FMNMX R27, R25, R26, !PT ;  /* 0x0000001a191b7209 */ /* 0x000fe20007800000 */
[----:B------:R-:W-:-:S03]  /*1140*/  FMUL R25, R48, UR12 ;  /* 0x0000000c30197c20 */ /* 0x000fc60008400000 */
[----:B------:R-:W-:Y:S01]  /*1150*/  FMNMX R26, R24, R27, !PT ;  /* 0x0000001b181a7209 */ /* 0x000fe20007800000 */
[----:B------:R-:W-:-:S03]  /*1160*/  FMUL R24, R49, UR12 ;  /* 0x0000000c31187c20 */ /* 0x000fc60008400000 */
[----:B------:R-:W-:Y:S01]  /*1170*/  FMNMX R25, R25, R26, !PT ;  /* 0x0000001a19197209 */ /* 0x000fe20007800000 */
[----:B------:R-:W-:-:S03]  /*1180*/  FMUL R26, R38, UR12 ;  /* 0x0000000c261a7c20 */ /* 0x000fc60008400000 */
[----:B------:R-:W-:Y:S01]  /*1190*/  FMNMX R28, R24, R25, !PT ;  /* 0x00000019181c7209 */ /* 0x000fe20007800000 */
[----:B------:R-:W-:Y:S01]  /*11a0*/  FMUL R24, R34, UR12 ;  /* 0x0000000c22187c20 */ /* 0x000fe20008400000 */
[----:B------:R-:W-:-:S03]  /*11b0*/  FMUL R25, R35, UR12 ;  /* 0x0000000c23197c20 */ /* 0x000fc60008400000 */
[----:B------:R-:W0:Y:S02]  /*11c0*/  SHFL.BFLY PT, R29, R28, 0x2, 0x1f ;  /* 0x0c401f001c1d7f89 */ /* 0x000e2400000e0000 */
[----:B------:R-:W-:Y:S01]  /*11d0*/  FMNMX R25, R24, R25, !PT ;  /* 0x0000001918197209 */ /* 0x000fe20007800000 */
[----:B------:R-:W-:-:S03]  /*11e0*/  FMUL R24, R39, UR12 ;  /* 0x0000000c27187c20 */ /* 0x000fc60008400000 */
[----:B------:R-:W-:Y:S01]  /*11f0*/  FMNMX R27, R26, R25, !PT ;  /* 0x000000191a1b7209 */ /* 0x000fe20007800000 */
[----:B------:R-:W-:-:S03]  /*1200*/  FMUL R25, R46, UR12 ;  /* 0x0000000c2e197c20 */ /* 0x000fc60008400000 */
[----:B------:R-:W-:-:S04]  /*1210*/  FMNMX R24, R24, R27, !PT ;  /* 0x0000001b18187209 */ /* 0x000fc80007800000 */
[----:B------:R-:W-:Y:S01]  /*1220*/  FMNMX R27, R25, R24, !PT ;  /* 0x00000018191b7209 */ /* 0x000fe20007800000 */
[----:B------:R-:W-:Y:S01]  /*1230*/  FMUL R24, R47, UR12 ;  /* 0x0000000c2f187c20 */ /* 0x000fe20008400000 */
[----:B------:R-:W-:-:S04]  /*1240*/  FMUL R25, R50, UR12 ;  /* 0x0000000c32197c20 */ /* 0x000fc80008400000 */
[----:B------:R-:W-:Y:S01]  /*1250*/  FMNMX R26, R24, R27, !PT ;  /* 0x0000001b181a7209 */ /* 0x000fe20007800000 */
[----:B------:R-:W-:-:S03]  /*1260*/  FMUL R24, R51, UR12 ;  /* 0x0000000c33187c20 */ /* 0x000fc60008400000 */
[----:B------:R-:W-:Y:S02]  /*1270*/  FMNMX R25, R25, R26, !PT ;  /* 0x0000001a19197209 */ /* 0x000fe40007800000 */
[----:B0-----:R-:W-:Y:S02]  /*1280*/  FMNMX R29, R28, R29, !PT ;  /* 0x0000001d1c1d7209 */ /* 0x001fe40007800000 */
[----:B------:R-:W-:-:S03]  /*1290*/  FMNMX R27, R24, R25, !PT ;  /* 0x00000019181b7209 */ /* 0x000fc60007800000 */
[----:B------:R-:W0:Y:S04]  /*12a0*/  SHFL.BFLY PT, R28, R29, 0x1, 0x1f ;  /* 0x0c201f001d1c7f89 */ /* 0x000e2800000e0000 */
[----:B------:R-:W1:Y:S01]  /*12b0*/  SHFL.BFLY PT, R26, R27, 0x2, 0x1f ;  /* 0x0c401f001b1a7f89 */ /* 0x000e6200000e0000 */
[----:B0-----:R-:W-:Y:S02]  /*12c0*/  FMNMX R24, R29, R28, !PT ;  /* 0x0000001c1d187209 */ /* 0x001fe40007800000 */
[----:B-1----:R-:W-:Y:S02]  /*12d0*/  FMNMX R25, R27, R26, !PT ;  /* 0x0000001a1b197209 */ /* 0x002fe40007800000 */
[----:B------:R-:W-:-:S03]  /*12e0*/  FMNMX R24, R24, R7, !PT ;  /* 0x0000000718187209 */ /* 0x000fc60007800000 */
[----:B------:R-:W0:Y:S02]  /*12f0*/  SHFL.BFLY PT, R28, R25, 0x1, 0x1f ;  /* 0x0c201f00191c7f89 */ /* 0x000e2400000e0000 */
[--C-:B------:R-:W-:Y:S01]  /*1300*/  FFMA R33, R33, UR12, -R24.reuse ;  /* 0x0000000c21217c23 */ /* 0x100fe20008000818 */
[--C-:B------:R-:W-:Y:S01]  /*1310*/  FFMA R32, R32, UR12, -R24.reuse ;  /* 0x0000000c20207c23 */ /* 0x100fe20008000818 */
[--C-:B------:R-:W-:Y:S01]  /*1320*/  FFMA R36, R36, UR12, -R24.reuse ;  /* 0x0000000c24247c23 */ /* 0x100fe20008000818 */
[--C-:B------:R-:W-:Y:S01]  /*1330*/  FFMA R37, R37, UR12, -R24.reuse ;  /* 0x0000000c25257c23 */ /* 0x100fe20008000818 */
[----:B------:R-:W-:Y:S01]  /*1340*/  FMUL R29, R33, 1.4426950216293334961 ;  /* 0x3fb8aa3b211d7820 */ /* 0x000fe20000400000 */
[----:B------:R-:W-:Y:S01]  /*1350*/  FMUL R26, R32, 1.4426950216293334961 ;  /* 0x3fb8aa3b201a7820 */ /* 0x000fe20000400000 */
[----:B------:R-:W-:Y:S01]  /*1360*/  FMUL R32, R36, 1.4426950216293334961 ;  /* 0x3fb8aa3b24207820 */ /* 0x000fe20000400000 */
[----:B------:R-:W-:Y:S01]  /*1370*/  FMUL R33, R37, 1.4426950216293334961 ;  /* 0x3fb8aa3b25217820 */ /* 0x000fe20000400000 */
[----:B------:R1:W-:Y:S01]  /*1380*/  MUFU.EX2 R27, R29 ;  /* 0x0000001d001b7308 */ /* 0x0003e20000000800 */
[--C-:B------:R-:W-:Y:S01]  /*1390*/  FFMA R48, R48, UR12, -R24.reuse ;  /* 0x0000000c30307c23 */ /* 0x100fe20008000818 */
[--C-:B------:R-:W-:Y:S01]  /*13a0*/  FFMA R44, R44, UR12, -R24.reuse ;  /* 0x0000000c2c2c7c23 */ /* 0x100fe20008000818 */
[--C-:B------:R-:W-:Y:S01]  /*13b0*/  FFMA R49, R49, UR12, -R24.reuse ;  /* 0x0000000c31317c23 */ /* 0x100fe20008000818 */
[----:B------:R-:W-:Y:S01]  /*13c0*/  FFMA R45, R45, UR12, -R24 ;  /* 0x0000000c2d2d7c23 */ /* 0x000fe20008000818 */
[----:B------:R-:W-:Y:S01]  /*13d0*/  FMUL R52, R48, 1.4426950216293334961 ;  /* 0x3fb8aa3b30347820 */ /* 0x000fe20000400000 */
[----:B------:R-:W-:Y:S01]  /*13e0*/  FMUL R36, R44, 1.4426950216293334961 ;  /* 0x3fb8aa3b2c247820 */ /* 0x000fe20000400000 */
[----:B------:R-:W-:Y:S01]  /*13f0*/  FMUL R48, R49, 1.4426950216293334961 ;  /* 0x3fb8aa3b31307820 */ /* 0x000fe20000400000 */
[----:B------:R-:W2:Y:S01]  /*1400*/  MUFU.EX2 R26, R26 ;  /* 0x0000001a001a7308 */ /* 0x000ea20000000800 */
[----:B------:R-:W-:Y:S01]  /*1410*/  FMUL R45, R45, 1.4426950216293334961 ;  /* 0x3fb8aa3b2d2d7820 */ /* 0x000fe20000400000 */
[----:B------:R-:W-:Y:S01]  /*1420*/  FADD R7, -R24, R7 ;  /* 0x0000000718077221 */ /* 0x000fe20000000100 */
[----:B0-----:R-:W-:-:S05]  /*1430*/  FMNMX R25, R25, R28, !PT ;  /* 0x0000001c19197209 */ /* 0x001fca0007800000 */
[----:B------:R-:W-:Y:S01]  /*1440*/  MUFU.EX2 R32, R32 ;  /* 0x0000002000207308 */ /* 0x000fe20000000800 */
[----:B------:R-:W-:-:S05]  /*1450*/  FMNMX R25, R25, R2, !PT ;  /* 0x0000000219197209 */ /* 0x000fca0007800000 */
[--C-:B------:R-:W-:Y:S01]  /*1460*/  FFMA R35, R35, UR12, -R25.reuse ;  /* 0x0000000c23237c23 */ /* 0x100fe20008000819 */
[--C-:B------:R-:W-:Y:S01]  /*1470*/  FFMA R38, R38, UR12, -R25.reuse ;  /* 0x0000000c26267c23 */ /* 0x100fe20008000819 */
[--C-:B------:R-:W-:Y:S01]  /*1480*/  FFMA R34, R34, UR12, -R25.reuse ;  /* 0x0000000c22227c23 */ /* 0x100fe20008000819 */
[--C-:B------:R-:W-:Y:S01]  /*1490*/  FFMA R39, R39, UR12, -R25.reuse ;  /* 0x0000000c27277c23 */ /* 0x100fe20008000819 */
[----:B-1----:R-:W-:Y:S01]  /*14a0*/  FMUL R29, R35, 1.4426950216293334961 ;  /* 0x3fb8aa3b231d7820 */ /* 0x002fe20000400000 */
[----:B------:R-:W-:Y:S01]  /*14b0*/  FMUL R35, R38, 1.4426950216293334961 ;  /* 0x3fb8aa3b26237820 */ /* 0x000fe20000400000 */
[----:B------:R-:W-:Y:S01]  /*14c0*/  FMUL R28, R34, 1.4426950216293334961 ;  /* 0x3fb8aa3b221c7820 */ /* 0x000fe20000400000 */
[----:B------:R-:W-:Y:S01]  /*14d0*/  FMUL R38, R39, 1.4426950216293334961 ;  /* 0x3fb8aa3b27267820 */ /* 0x000fe20000400000 */
[----:B------:R-:W-:Y:S01]  /*14e0*/  MUFU.EX2 R33, R33 ;  /* 0x0000002100217308 */ /* 0x000fe20000000800 */
[--C-:B------:R-:W-:Y:S01]  /*14f0*/  FFMA R46, R46, UR12, -R25.reuse ;  /* 0x0000000c2e2e7c23 */ /* 0x100fe20008000819 */
[--C-:B------:R-:W-:Y:S01]  /*1500*/  FFMA R50, R50, UR12, -R25.reuse ;  /* 0x0000000c32327c23 */ /* 0x100fe20008000819 */
[--C-:B------:R-:W-:Y:S01]  /*1510*/  FFMA R51, R51, UR12, -R25.reuse ;  /* 0x0000000c33337c23 */ /* 0x100fe20008000819 */
[----:B------:R-:W-:Y:S01]  /*1520*/  FFMA R30, R47, UR12, -R25 ;  /* 0x0000000c2f1e7c23 */ /* 0x000fe20008000819 */
[----:B------:R-:W-:Y:S01]  /*1530*/  FMUL R31, R46, 1.4426950216293334961 ;  /* 0x3fb8aa3b2e1f7820 */ /* 0x000fe20000400000 */
[----:B------:R-:W-:Y:S01]  /*1540*/  FMUL R46, R50, 1.4426950216293334961 ;  /* 0x3fb8aa3b322e7820 */ /* 0x000fe20000400000 */
[----:B------:R-:W-:Y:S01]  /*1550*/  FMUL R49, R51, 1.4426950216293334961 ;  /* 0x3fb8aa3b33317820 */ /* 0x000fe20000400000 */
[----:B------:R-:W-:Y:S01]  /*1560*/  MUFU.EX2 R28, R28 ;  /* 0x0000001c001c7308 */ /* 0x000fe20000000800 */
[----:B------:R-:W-:Y:S01]  /*1570*/  FMUL R30, R30, 1.4426950216293334961 ;  /* 0x3fb8aa3b1e1e7820 */ /* 0x000fe20000400000 */
[----:B--2---:R-:W-:Y:S01]  /*1580*/  FADD R37, R26, R27 ;  /* 0x0000001b1a257221 */ /* 0x004fe20000000000 */
[----:B------:R-:W-:Y:S01]  /*1590*/  F2FP.SATFINITE.E4M3.F32.PACK_AB_MERGE_C R26, R27, R26, RZ ;  /* 0x0000001a1b1a723e */ /* 0x000fe200048070ff */
[----:B------:R-:W-:-:S03]  /*15a0*/  FADD R2, -R25, R2 ;  /* 0x0000000219027221 */ /* 0x000fc60000000100 */
[----:B------:R-:W-:Y:S01]  /*15b0*/  F2FP.F16.E4M3.UNPACK_B R26, R26 ;  /* 0x0000001aff1a723e */ /* 0x000fe200020006ff */
[----:B------:R-:W0:Y:S08]  /*15c0*/  MUFU.EX2 R29, R29 ;  /* 0x0000001d001d7308 */ /* 0x000e300000000800 */
[----:B------:R-:W-:Y:S08]  /*15d0*/  MUFU.EX2 R35, R35 ;  /* 0x0000002300237308 */ /* 0x000ff00000000800 */
[----:B------:R-:W1:Y:S01]  /*15e0*/  MUFU.EX2 R38, R38 ;  /* 0x0000002600267308 */ /* 0x000e620000000800 */
[----:B0-----:R-:W-:Y:S01]  /*15f0*/  F2FP.SATFINITE.E4M3.F32.PACK_AB_MERGE_C R27, R29, R28, RZ ;  /* 0x0000001c1d1b723e */ /* 0x001fe200048070ff */
[----:B------:R-:W-:-:S03]  /*1600*/  FADD R50, R28, R29 ;  /* 0x0000001d1c327221 */ /* 0x000fc60000000000 */
[----:B------:R-:W-:-:S03]  /*1610*/  F2FP.F16.E4M3.UNPACK_B R27, R27 ;  /* 0x0000001bff1b723e */ /* 0x000fc600020006ff */
[----:B------:R-:W-:Y:S08]  /*1620*/  MUFU.EX2 R36, R36 ;  /* 0x0000002400247308 */ /* 0x000ff00000000800 */
[----:B------:R-:W-:Y:S01]  /*1630*/  MUFU.EX2 R53, R45 ;  /* 0x0000002d00357308 */ /* 0x000fe20000000800 */
[----:B-1----:R-:W-:-:S07]  /*1640*/  F2FP.SATFINITE.E4M3.F32.PACK_AB_MERGE_C R39, R38, R35, RZ ;  /* 0x000000232627723e */ /* 0x002fce00048070ff */
[----:B------:R-:W-:Y:S08]  /*1650*/  MUFU.EX2 R52, R52 ;  /* 0x0000003400347308 */ /* 0x000ff00000000800 */
[----:B------:R-:W0:Y:S08]  /*1660*/  MUFU.EX2 R48, R48 ;  /* 0x0000003000307308 */ /* 0x000e300000000800 */
[----:B------:R1:W-:Y:S08]  /*1670*/  MUFU.EX2 R47, R31 ;  /* 0x0000001f002f7308 */ /* 0x0003f00000000800 */
[----:B------:R2:W3:Y:S01]  /*1680*/  MUFU.EX2 R34, R30 ;  /* 0x0000001e00227308 */ /* 0x0004e20000000800 */
[----:B-1----:R-:W-:Y:S01]  /*1690*/  F2FP.SATFINITE.E4M3.F32.PACK_AB_MERGE_C R31, R33, R32, RZ ;  /* 0x00000020211f723e */ /* 0x002fe200048070ff */
[----:B------:R-:W-:Y:S01]  /*16a0*/  FADD R32, R32, R37 ;  /* 0x0000002520207221 */ /* 0x000fe20000000000 */
[----:B0-----:R-:W-:Y:S01]  /*16b0*/  F2FP.SATFINITE.E4M3.F32.PACK_AB_MERGE_C R28, R48, R52, RZ ;  /* 0x00000034301c723e */ /* 0x001fe200048070ff */
[----:B------:R-:W-:Y:S01]  /*16c0*/  FADD R37, R35, R50 ;  /* 0x0000003223257221 */ /* 0x000fe20000000000 */
[----:B------:R-:W-:Y:S01]  /*16d0*/  F2FP.F16.E4M3.UNPACK_B R31, R31 ;  /* 0x0000001fff1f723e */ /* 0x000fe200020006ff */
[----:B------:R-:W-:Y:S01]  /*16e0*/  FADD R35, R33, R32 ;  /* 0x0000002021237221 */ /* 0x000fe20000000000 */
[----:B------:R-:W-:Y:S01]  /*16f0*/  F2FP.F16.E4M3.UNPACK_B R41, R28 ;  /* 0x0000001cff29723e */ /* 0x000fe200020006ff */
[----:B------:R-:W-:Y:S01]  /*1700*/  MUFU.EX2 R46, R46 ;  /* 0x0000002e002e7308 */ /* 0x000fe20000000800 */
[----:B--2---:R-:W-:Y:S01]  /*1710*/  F2FP.F16.E4M3.UNPACK_B R30, R39 ;  /* 0x00000027ff1e723e */ /* 0x004fe200020006ff */
[----:B------:R-:W-:Y:S01]  /*1720*/  FMUL R39, R7, 1.4426950216293334961 ;  /* 0x3fb8aa3b07277820 */ /* 0x000fe20000400000 */
[----:B------:R-:W-:Y:S01]  /*1730*/  SEL R44, R26, R31, !P0 ;  /* 0x0000001f1a2c7207 */ /* 0x000fe20004000000 */
[----:B------:R-:W-:Y:S01]  /*1740*/  FMUL R7, R2, 1.4426950216293334961 ;  /* 0x3fb8aa3b02077820 */ /* 0x000fe20000400000 */
[----:B------:R-:W-:Y:S01]  /*1750*/  SEL R45, R31, R26, !P0 ;  /* 0x0000001a1f2d7207 */ /* 0x000fe20004000000 */
[----:B------:R-:W-:Y:S01]  /*1760*/  FADD R38, R38, R37 ;  /* 0x0000002526267221 */ /* 0x000fe20000000000 */
[----:B------:R-:W-:Y:S01]  /*1770*/  F2FP.SATFINITE.E4M3.F32.PACK_AB_MERGE_C R26, R53, R36, RZ ;  /* 0x00000024351a723e */ /* 0x000fe200048070ff */
[----:B------:R-:W0:Y:S01]  /*1780*/  MUFU.EX2 R49, R49 ;  /* 0x0000003100317308 */ /* 0x000e220000000800 */
[----:B------:R-:W-:Y:S01]  /*1790*/  SEL R42, R27, R30, !P0 ;  /* 0x0000001e1b2a7207 */ /* 0x000fe20004000000 */
[----:B------:R-:W-:Y:S01]  /*17a0*/  SHFL.IDX PT, R44, R44, R3, 0x1f ;  /* 0x00001f032c2c7589 */ /* 0x000fe200000e0000 */
[----:B------:R-:W-:Y:S01]  /*17b0*/  SEL R43, R30, R27, !P0 ;  /* 0x0000001b1e2b7207 */ /* 0x000fe20004000000 */
[----:B------:R-:W-:Y:S01]  /*17c0*/  FADD R35, R36, R35 ;  /* 0x0000002324237221 */ /* 0x000fe20000000000 */
[----:B---3--:R-:W-:Y:S01]  /*17d0*/  F2FP.SATFINITE.E4M3.F32.PACK_AB_MERGE_C R27, R34, R47, RZ ;  /* 0x0000002f221b723e */ /* 0x008fe200048070ff */
[----:B------:R-:W1:Y:S01]  /*17e0*/  SHFL.IDX PT, R45, R45, R55, 0x1f ;  /* 0x00001f372d2d7589 */ /* 0x000e6200000e0000 */
[----:B------:R-:W-:Y:S01]  /*17f0*/  F2FP.F16.E4M3.UNPACK_B R26, R26 ;  /* 0x0000001aff1a723e */ /* 0x000fe200020006ff */
[----:B------:R-:W2:Y:S01]  /*1800*/  MUFU.EX2 R2, R39 ;  /* 0x0000002700027308 */ /* 0x000ea20000000800 */
[----:B------:R-:W-:Y:S01]  /*1810*/  F2FP.F16.E4M3.UNPACK_B R27, R27 ;  /* 0x0000001bff1b723e */ /* 0x000fe200020006ff */
[----:B------:R-:W-:Y:S01]  /*1820*/  SHFL.IDX PT, R42, R42, R3, 0x1f ;  /* 0x00001f032a2a7589 */ /* 0x000fe200000e0000 */
[----:B------:R-:W-:Y:S01]  /*1830*/  SEL R40, R26, R41, !P0 ;  /* 0x000000291a287207 */ /* 0x000fe20004000000 */
[----:B------:R-:W-:Y:S01]  /*1840*/  FADD R47, R47, R38 ;  /* 0x000000262f2f7221 */ /* 0x000fe20000000000 */
[----:B------:R-:W-:Y:S01]  /*1850*/  SEL R41, R41, R26, !P0 ;  /* 0x0000001a29297207 */ /* 0x000fe20004000000 */
[----:B------:R-:W3:Y:S01]  /*1860*/  SHFL.IDX PT, R43, R43, R55, 0x1f ;  /* 0x00001f372b2b7589 */ /* 0x000ee200000e0000 */
[----:B------:R-:W-:Y:S01]  /*1870*/  FADD R53, R53, R35 ;  /* 0x0000002335357221 */ /* 0x000fe20000000000 */
[----:B------:R-:W4:Y:S01]  /*1880*/  MUFU.EX2 R7, R7 ;  /* 0x0000000700077308 */ /* 0x000f220000000800 */
[----:B0-----:R-:W-:Y:S01]  /*1890*/  F2FP.SATFINITE.E4M3.F32.PACK_AB_MERGE_C R29, R49, R46, RZ ;  /* 0x0000002e311d723e */ /* 0x001fe200048070ff */
[----:B------:R-:W-:Y:S01]  /*18a0*/  SHFL.IDX PT, R40, R40, R3, 0x1f ;  /* 0x00001f0328287589 */ /* 0x000fe200000e0000 */
[----:B------:R-:W-:Y:S01]  /*18b0*/  FADD R47, R34, R47 ;  /* 0x0000002f222f7221 */ /* 0x000fe20000000000 */
[----:B------:R-:W-:Y:S01]  /*18c0*/  FADD R52, R52, R53 ;  /* 0x0000003534347221 */ /* 0x000fe20000000000 */
[----:B------:R-:W-:Y:S01]  /*18d0*/  F2FP.F16.E4M3.UNPACK_B R28, R29 ;  /* 0x0000001dff1c723e */ /* 0x000fe200020006ff */
[----:B------:R-:W0:Y:S01]  /*18e0*/  SHFL.IDX PT, R41, R41, R55, 0x1f ;  /* 0x00001f3729297589 */ /* 0x000e2200000e0000 */
[----:B------:R-:W-:Y:S01]  /*18f0*/  FADD R50, R46, R47 ;  /* 0x0000002f2e327221 */ /* 0x000fe20000000000 */
[----:B------:R-:W-:Y:S01]  /*1900*/  FADD R48, R48, R52 ;  /* 0x0000003430307221 */ /* 0x000fe20000000000 */
[----:B------:R-:W-:Y:S01]  /*1910*/  SEL R26, R27, R28, !P0 ;  /* 0x0000001c1b1a7207 */ /* 0x000fe20004000000 */
[----:B--2---:R-:W-:Y:S01]  /*1920*/  FMUL R20, R2, R20 ;  /* 0x0000001402147220 */ /* 0x004fe20000400000 */
[----:B------:R-:W-:Y:S01]  /*1930*/  SEL R27, R28, R27, !P0 ;  /* 0x0000001b1c1b7207 */ /* 0x000fe20004000000 */
[----:B------:R-:W-:Y:S01]  /*1940*/  FMUL R21, R2, R21 ;  /* 0x0000001502157220 */ /* 0x000fe20000400000 */
[----:B------:R-:W-:Y:S01]  /*1950*/  LDSM.16.M88.4 R28, [R5+0x800] ;  /* 0x00080000051c783b */ /* 0x000fe20000000200 */
[----:B-1----:R-:W-:Y:S01]  /*1960*/  SEL R36, R44, R45, !P1 ;  /* 0x0000002d2c247207 */ /* 0x002fe20004800000 */
[----:B------:R-:W-:Y:S01]  /*1970*/  FADD R49, R49, R50 ;  /* 0x0000003231317221 */ /* 0x000fe20000000000 */
[C---:B------:R-:W-:Y:S01]  /*1980*/  FMUL R16, R2.reuse, R16 ;  /* 0x0000001002107220 */ /* 0x040fe20000400000 */
[----:B------:R-:W-:Y:S01]  /*1990*/  SHFL.IDX PT, R26, R26, R3, 0x1f ;  /* 0x00001f031a1a7589 */ /* 0x000fe200000e0000 */
[C---:B----4-:R-:W-:Y:S01]  /*19a0*/  FMUL R22, R7.reuse, R22 ;  /* 0x0000001607167220 */ /* 0x050fe20000400000 */
[C---:B------:R-:W-:Y:S01]  /*19b0*/  FMUL R23, R7.reuse, R23 ;  /* 0x0000001707177220 */ /* 0x040fe20000400000 */
[----:B------:R-:W-:Y:S01]  /*19c0*/  FMUL R17, R2, R17 ;  /* 0x0000001102117220 */ /* 0x000fe20000400000 */
[----:B------:R-:W1:Y:S01]  /*19d0*/  SHFL.IDX PT, R27, R27, R55, 0x1f ;  /* 0x00001f371b1b7589 */ /* 0x000e6200000e0000 */
[----:B---3--:R-:W-:Y:S01]  /*19e0*/  SEL R37, R42, R43, !P1 ;  /* 0x0000002b2a257207 */ /* 0x008fe20004800000 */
[C---:B------:R-:W-:Y:S01]  /*19f0*/  FMUL R18, R7.reuse, R18 ;  /* 0x0000001207127220 */ /* 0x040fe20000400000 */
[C---:B------:R-:W-:Y:S01]  /*1a00*/  FMUL R19, R7.reuse, R19 ;  /* 0x0000001307137220 */ /* 0x040fe20000400000 */
[----:B------:R-:W2:Y:S01]  /*1a10*/  SHFL.BFLY PT, R50, R48, 0x2, 0x1f ;  /* 0x0c401f0030327f89 */ /* 0x000ea200000e0000 */
[C---:B------:R-:W-:Y:S01]  /*1a20*/  FMUL R12, R2.reuse, R12 ;  /* 0x0000000c020c7220 */ /* 0x040fe20000400000 */
[----:B------:R-:W-:Y:S01]  /*1a30*/  FMUL R13, R2, R13 ;  /* 0x0000000d020d7220 */ /* 0x000fe20000400000 */
[C---:B------:R-:W-:Y:S01]  /*1a40*/  FMUL R14, R7.reuse, R14 ;  /* 0x0000000e070e7220 */ /* 0x040fe20000400000 */
[----:B------:R-:W3:Y:S01]  /*1a50*/  SHFL.BFLY PT, R51, R49, 0x2, 0x1f ;  /* 0x0c401f0031337f89 */ /* 0x000ee200000e0000 */
[----:B0-----:R-:W-:Y:S01]  /*1a60*/  SEL R38, R40, R41, !P1 ;  /* 0x0000002928267207 */ /* 0x001fe20004800000 */
[C---:B------:R-:W-:Y:S01]  /*1a70*/  FMUL R15, R7.reuse, R15 ;  /* 0x0000000f070f7220 */ /* 0x040fe20000400000 */
[C---:B------:R-:W-:Y:S01]  /*1a80*/  FMUL R8, R2.reuse, R8 ;  /* 0x0000000802087220 */ /* 0x040fe20000400000 */
[----:B------:R-:W-:Y:S01]  /*1a90*/  FMUL R9, R2, R9 ;  /* 0x0000000902097220 */ /* 0x000fe20000400000 */
[C---:B------:R-:W-:Y:S01]  /*1aa0*/  FMUL R10, R7.reuse, R10 ;  /* 0x0000000a070a7220 */ /* 0x040fe20000400000 */
[----:B------:R-:W-:Y:S01]  /*1ab0*/  FMUL R11, R7, R11 ;  /* 0x0000000b070b7220 */ /* 0x000fe20000400000 */
[----:B-1----:R-:W-:Y:S01]  /*1ac0*/  SEL R39, R26, R27, !P1 ;  /* 0x0000001b1a277207 */ /* 0x002fe20004800000 */
[----:B--2---:R-:W-:Y:S01]  /*1ad0*/  FADD R50, R48, R50 ;  /* 0x0000003230327221 */ /* 0x004fe20000000000 */
[----:B------:R-:W-:Y:S01]  /*1ae0*/  F2FP.F16.E4M3.UNPACK_B R32, R28 ;  /* 0x0000001cff20723e */ /* 0x000fe200020006ff */
[----:B---3--:R-:W-:Y:S01]  /*1af0*/  FADD R51, R49, R51 ;  /* 0x0000003331337221 */ /* 0x008fe20000000000 */
[----:B------:R-:W-:-:S02]  /*1b00*/  F2FP.F16.E4M3.UNPACK_B R33, R29 ;  /* 0x0000001dff21723e */ /* 0x000fc400020006ff */
[----:B------:R-:W-:Y:S02]  /*1b10*/  F2FP.F16.E4M3.UNPACK_B R46, R30 ;  /* 0x0000001eff2e723e */ /* 0x000fe400020006ff */
[----:B------:R-:W-:Y:S02]  /*1b20*/  F2FP.F16.E4M3.UNPACK_B R47, R31 ;  /* 0x0000001fff2f723e */ /* 0x000fe400020006ff */
[----:B------:R-:W-:Y:S01]  /*1b30*/  F2FP.F16.E4M3.UNPACK_B R28, R28.H1 ;  /* 0x0000001cff1c723e */ /* 0x000fe200030006ff */
[C---:B------:R-:W-:Y:S01]  /*1b40*/  HMMA.16816.F32 R20, R36.reuse, R32, R20 ;  /* 0x000000202414723c */ /* 0x040fe20000001814 */
[----:B------:R-:W0:Y:S01]  /*1b50*/  LDSM.16.M88.4 R32, [R5+0xa00] ;  /* 0x000a00000520783b */ /* 0x000e220000000200 */
[----:B------:R-:W-:Y:S02]  /*1b60*/  F2FP.F16.E4M3.UNPACK_B R29, R29.H1 ;  /* 0x0000001dff1d723e */ /* 0x000fe400030006ff */
[----:B------:R-:W-:Y:S02]  /*1b70*/  F2FP.F16.E4M3.UNPACK_B R30, R30.H1 ;  /* 0x0000001eff1e723e */ /* 0x000fe400030006ff */
[----:B------:R-:W-:Y:S01]  /*1b80*/  HMMA.16816.F32 R16, R36, R46, R16 ;  /* 0x0000002e2410723c */ /* 0x000fe20000001810 */
[----:B------:R-:W-:-:S06]  /*1b90*/  F2FP.F16.E4M3.UNPACK_B R31, R31.H1 ;  /* 0x0000001fff1f723e */ /* 0x000fcc00030006ff */
[-C--:B0-----:R-:W-:Y:S02]  /*1ba0*/  F2FP.F16.E4M3.UNPACK_B R46, R32.reuse ;  /* 0x00000020ff2e723e */ /* 0x081fe400020006ff */
[-C--:B------:R-:W-:Y:S02]  /*1bb0*/  F2FP.F16.E4M3.UNPACK_B R47, R33.reuse ;  /* 0x00000021ff2f723e */ /* 0x080fe400020006ff */
[----:B------:R-:W-:Y:S02]  /*1bc0*/  F2FP.F16.E4M3.UNPACK_B R32, R32.H1 ;  /* 0x00000020ff20723e */ /* 0x000fe400030006ff */
[----:B------:R-:W-:-:S03]  /*1bd0*/  F2FP.F16.E4M3.UNPACK_B R33, R33.H1 ;  /* 0x00000021ff21723e */ /* 0x000fc600030006ff */
[----:B------:R-:W-:Y:S07]  /*1be0*/  HMMA.16816.F32 R12, R36, R46, R12 ;  /* 0x0000002e240c723c */ /* 0x000fee000000180c */
[-C--:B------:R-:W-:Y:S02]  /*1bf0*/  F2FP.F16.E4M3.UNPACK_B R46, R34.reuse ;  /* 0x00000022ff2e723e */ /* 0x080fe400020006ff */
[----:B------:R-:W-:Y:S02]  /*1c00*/  F2FP.F16.E4M3.UNPACK_B R47, R35 ;  /* 0x00000023ff2f723e */ /* 0x000fe400020006ff */
[----:B------:R-:W-:-:S02]  /*1c10*/  F2FP.F16.E4M3.UNPACK_B R34, R34.H1 ;  /* 0x00000022ff22723e */ /* 0x000fc400030006ff */
[----:B------:R-:W-:-:S03]  /*1c20*/  F2FP.F16.E4M3.UNPACK_B R35, R35.H1 ;  /* 0x00000023ff23723e */ /* 0x000fc600030006ff */
[----:B------:R-:W-:Y:S07]  /*1c30*/  HMMA.16816.F32 R8, R36, R46, R8 ;  /* 0x0000002e2408723c */ /* 0x000fee0000001808 */
[----:B------:R-:W-:Y:S02]  /*1c40*/  SEL R39, R27, R26, !P1 ;  /* 0x0000001a1b277207 */ /* 0x000fe40004800000 */
[----:B------:R-:W0:Y:S01]  /*1c50*/  SHFL.BFLY PT, R27, R50, 0x1, 0x1f ;  /* 0x0c201f00321b7f89 */ /* 0x000e2200000e0000 */
[----:B------:R-:W-:-:S02]  /*1c60*/  SEL R36, R45, R44, !P1 ;  /* 0x0000002c2d247207 */ /* 0x000fc40004800000 */
[----:B------:R-:W-:Y:S01]  /*1c70*/  SEL R37, R43, R42, !P1 ;  /* 0x0000002a2b257207 */ /* 0x000fe20004800000 */
[----:B------:R-:W1:Y:S01]  /*1c80*/  SHFL.BFLY PT, R26, R51, 0x1, 0x1f ;  /* 0x0c201f00331a7f89 */ /* 0x000e6200000e0000 */
[----:B------:R-:W-:-:S07]  /*1c90*/  SEL R38, R41, R40, !P1 ;  /* 0x0000002829267207 */ /* 0x000fce0004800000 */
[C---:B------:R-:W-:Y:S06]  /*1ca0*/  HMMA.16816.F32 R20, R36.reuse, R28, R20 ;  /* 0x0000001c2414723c */ /* 0x040fec0000001814 */
[----:B------:R-:W-:Y:S01]  /*1cb0*/  HMMA.16816.F32 R16, R36, R30, R16 ;  /* 0x0000001e2410723c */ /* 0x000fe20000001810 */
[----:B0-----:R-:W-:-:S05]  /*1cc0*/  FADD R27, R50, R27 ;  /* 0x0000001b321b7221 */ /* 0x001fca0000000000 */
[----:B------:R-:W-:Y:S01]  /*1cd0*/  HMMA.16816.F32 R12, R36, R32, R12 ;  /* 0x00000020240c723c */ /* 0x000fe2000000180c */
[----:B-1----:R-:W-:Y:S01]  /*1ce0*/  FADD R26, R51, R26 ;  /* 0x0000001a331a7221 */ /* 0x002fe20000000000 */
[----:B------:R-:W-:Y:S01]  /*1cf0*/  FFMA R58, R2, R58, R27 ;  /* 0x0000003a023a7223 */ /* 0x000fe2000000001b */
[----:B------:R-:W-:-:S03]  /*1d00*/  IMAD.MOV.U32 R2, RZ, RZ, R25 ;  /* 0x000000ffff027224 */ /* 0x000fc600078e0019 */
[----:B------:R-:W-:Y:S01]  /*1d10*/  HMMA.16816.F32 R8, R36, R34, R8 ;  /* 0x000000222408723c */ /* 0x000fe20000001808 */
[----:B------:R-:W-:Y:S01]  /*1d20*/  FFMA R6, R7, R6, R26 ;  /* 0x0000000607067223 */ /* 0x000fe2000000001a */
[----:B------:R-:W-:Y:S01]  /*1d30*/  IMAD.MOV.U32 R7, RZ, RZ, R24 ;  /* 0x000000ffff077224 */ /* 0x000fe200078e0018 */
[----:B------:R-:W-:-:S06]  /*1d40*/  NOP ;  /* 0x0000000000007918 */ /* 0x000fcc0000000000 */
[----:B------:R-:W-:-:S15]  /*1d50*/  @!P2 BRA `(.L_x_1) ;  /* 0xffffffec0030a947 */ /* 0x000fde000383ffff */
.L_x_0:
[----:B------:R-:W0:Y:S01]  /*1d60*/  S2R R0, SR_TID.X ;  /* 0x0000000000007919 */ /* 0x000e220000002100 */
[----:B------:R-:W1:Y:S01]  /*1d70*/  S2UR UR5, SR_CgaCtaId ;  /* 0x00000000000579c3 */ /* 0x000e620000008800 */
[----:B------:R-:W-:Y:S01]  /*1d80*/  UMOV UR4, 0x400 ;  /* 0x0000040000047882 */ /* 0x000fe20000000000 */
[----:B------:R-:W-:Y:S01]  /*1d90*/  IMAD.MOV.U32 R34, RZ, RZ, R12 ;  /* 0x000000ffff227224 */ /* 0x000fe200078e000c */
[C---:B------:R-:W-:Y:S01]  /*1da0*/  FSETP.GEU.AND P1, PT, R58.reuse, 1.175494350822287508e-38, PT ;  /* 0x008000003a00780b */ /* 0x040fe20003f2e000 */
[----:B------:R-:W-:Y:S01]  /*1db0*/  IMAD.MOV.U32 R12, RZ, RZ, R6 ;  /* 0x000000ffff0c7224 */ /* 0x000fe200078e0006 */
[----:B------:R-:W-:Y:S01]  /*1dc0*/  FSETP.GEU.AND P4, PT, |R58|, 1.175494350822287508e-38, PT ;  /* 0x008000003a00780b */ /* 0x000fe20003f8e200 */
[----:B------:R-:W-:Y:S02]  /*1dd0*/  IMAD.MOV.U32 R32, RZ, RZ, R13 ;  /* 0x000000ffff207224 */ /* 0x000fe400078e000d */
[----:B------:R-:W-:Y:S01]  /*1de0*/  BAR.SYNC.DEFER_BLOCKING 0x0 ;  /* 0x0000000000007b1d */ /* 0x000fe20000010000 */
[----:B------:R-:W-:Y:S01]  /*1df0*/  IMAD.MOV.U32 R36, RZ, RZ, R17 ;  /* 0x000000ffff247224 */ /* 0x000fe200078e0011 */
[C---:B------:R-:W-:Y:S01]  /*1e00*/  FSETP.GT.AND P0, PT, |R12|.reuse, 8.50705917302346158658e+37, PT ;  /* 0x7e8000000c00780b */ /* 0x040fe20003f04200 */
[----:B------:R-:W-:Y:S01]  /*1e10*/  IMAD.MOV.U32 R30, RZ, RZ, R8 ;  /* 0x000000ffff1e7224 */ /* 0x000fe200078e0008 */
[C---:B------:R-:W-:Y:S01]  /*1e20*/  FSETP.GEU.AND P3, PT, |R12|.reuse, 1.175494350822287508e-38, PT ;  /* 0x008000000c00780b */ /* 0x040fe20003f6e200 */
[----:B------:R-:W-:Y:S01]  /*1e30*/  IMAD.MOV.U32 R17, RZ, RZ, R10 ;  /* 0x000000ffff117224 */ /* 0x000fe200078e000a */
[----:B------:R-:W-:Y:S01]  /*1e40*/  FSETP.GEU.AND P2, PT, R12, 1.175494350822287508e-38, PT ;  /* 0x008000000c00780b */ /* 0x000fe20003f4e000 */
[----:B------:R-:W-:-:S02]  /*1e50*/  IMAD.MOV.U32 R28, RZ, RZ, R9 ;  /* 0x000000ffff1c7224 */ /* 0x000fc400078e0009 */
[----:B------:R-:W-:Y:S02]  /*1e60*/  IMAD.MOV.U32 R27, RZ, RZ, R19 ;  /* 0x000000ffff1b7224 */ /* 0x000fe400078e0013 */
[----:B------:R-:W-:Y:S02]  /*1e70*/  IMAD.MOV.U32 R19, RZ, RZ, R15 ;  /* 0x000000ffff137224 */ /* 0x000fe400078e000f */
[----:B------:R-:W-:Y:S02]  /*1e80*/  IMAD.MOV.U32 R31, RZ, RZ, R23 ;  /* 0x000000ffff1f7224 */ /* 0x000fe400078e0017 */
[----:B------:R-:W-:Y:S02]  /*1e90*/  IMAD.MOV.U32 R15, RZ, RZ, R11 ;  /* 0x000000ffff0f7224 */ /* 0x000fe400078e000b */
[----:B------:R-:W-:Y:S01]  /*1ea0*/  @P0 FMUL R19, R19, 0.25 ;  /* 0x3e80000013130820 */ /* 0x000fe20000400000 */
[----:B-1----:R-:W-:Y:S01]  /*1eb0*/  ULEA UR6, UR5, UR4, 0x18 ;  /* 0x0000000405067291 */ /* 0x002fe2000f8ec03f */
[----:B------:R-:W-:-:S02]  /*1ec0*/  IMAD.MOV.U32 R23, RZ, RZ, R14 ;  /* 0x000000ffff177224 */ /* 0x000fc400078e000e */
[----:B------:R-:W-:Y:S01]  /*1ed0*/  @P0 FMUL R15, R15, 0.25 ;  /* 0x3e8000000f0f0820 */ /* 0x000fe20000400000 */
[----:B------:R-:W-:Y:S02]  /*1ee0*/  IMAD.MOV.U32 R33, RZ, RZ, R22 ;  /* 0x000000ffff217224 */ /* 0x000fe400078e0016 */
[----:B------:R-:W-:Y:S01]  /*1ef0*/  @P0 FMUL R27, R27, 0.25 ;  /* 0x3e8000001b1b0820 */ /* 0x000fe20000400000 */
[----:B------:R-:W-:Y:S02]  /*1f00*/  IMAD.MOV.U32 R29, RZ, RZ, R18 ;  /* 0x000000ffff1d7224 */ /* 0x000fe400078e0012 */
[----:B------:R-:W-:Y:S01]  /*1f10*/  @P0 FMUL R23, R23, 0.25 ;  /* 0x3e80000017170820 */ /* 0x000fe20000400000 */
[C---:B0-----:R-:W-:Y:S01]  /*1f20*/  IMAD.SHL.U32 R2, R0.reuse, 0x8, RZ ;  /* 0x0000000800027824 */ /* 0x041fe200078e00ff */
[--C-:B------:R-:W-:Y:S01]  /*1f30*/  SHF.R.U32.HI R3, RZ, 0x1, R0.reuse ;  /* 0x00000001ff037819 */ /* 0x100fe20000011600 */
[C---:B------:R-:W-:Y:S01]  /*1f40*/  IMAD.SHL.U32 R6, R0.reuse, 0x20, RZ ;  /* 0x0000002000067824 */ /* 0x040fe200078e00ff */
[----:B------:R-:W-:Y:S01]  /*1f50*/  SHF.R.S32.HI R8, RZ, 0x5, R0 ;  /* 0x00000005ff087819 */ /* 0x000fe20000011400 */
[----:B------:R-:W-:Y:S01]  /*1f60*/  IMAD.SHL.U32 R5, R0, 0x4, RZ ;  /* 0x0000000400057824 */ /* 0x000fe200078e00ff */
[----:B------:R-:W-:Y:S01]  /*1f70*/  LOP3.LUT R2, R2, 0x38, RZ, 0xc0, !PT ;  /* 0x0000003802027812 */ /* 0x000fe200078ec0ff */
[----:B------:R-:W-:Y:S01]  /*1f80*/  @P0 FMUL R17, R17, 0.25 ;  /* 0x3e80000011110820 */ /* 0x000fe20000400000 */
[----:B------:R-:W-:Y:S01]  /*1f90*/  LOP3.LUT R3, R3, 0x4, RZ, 0xc0, !PT ;  /* 0x0000000403037812 */ /* 0x000fe200078ec0ff */
[----:B------:R-:W-:Y:S01]  /*1fa0*/  @P0 FMUL R29, R29, 0.25 ;  /* 0x3e8000001d1d0820 */ /* 0x000fe20000400000 */
[----:B------:R-:W-:Y:S01]  /*1fb0*/  LOP3.LUT R7, R6, 0x60, RZ, 0xc0, !PT ;  /* 0x0000006006077812 */ /* 0x000fe200078ec0ff */
[----:B------:R-:W-:Y:S01]  /*1fc0*/  @P0 FMUL R31, R31, 0.25 ;  /* 0x3e8000001f1f0820 */ /* 0x000fe20000400000 */
[----:B------:R-:W-:Y:S01]  /*1fd0*/  IADD3 R4, R3, UR6, R2 ;  /* 0x0000000603047c10 */ /* 0x000fe2000fffe002 */
[----:B------:R-:W-:Y:S01]  /*1fe0*/  FMUL R2, R58, 8388608 ;  /* 0x4b0000003a027820 */ /* 0x000fe20000400000 */
[----:B------:R-:W-:Y:S01]  /*1ff0*/  LOP3.LUT R6, R6, 0x300, RZ, 0xc0, !PT ;  /* 0x0000030006067812 */ /* 0x000fe200078ec0ff */
[----:B------:R-:W-:Y:S01]  /*2000*/  FMUL R3, R12, 8388608 ;  /* 0x4b0000000c037820 */ /* 0x000fe20000400000 */
[----:B------:R-:W-:Y:S01]  /*2010*/  LOP3.LUT R10, R0, 0xc0, RZ, 0xc0, !PT ;  /* 0x000000c0000a7812 */ /* 0x000fe200078ec0ff */
[----:B------:R-:W-:Y:S01]  /*2020*/  @P0 FMUL R33, R33, 0.25 ;  /* 0x3e80000021210820 */ /* 0x000fe20000400000 */
[----:B------:R-:W-:Y:S01]  /*2030*/  LOP3.LUT R13, R6, 0xfc, R5, 0xf8, !PT ;  /* 0x000000fc060d7812 */ /* 0x000fe200078ef805 */
[----:B------:R-:W-:Y:S01]  /*2040*/  @!P3 FMUL R15, R15, 16777216 ;  /* 0x4b8000000f0fb820 */ /* 0x000fe20000400000 */
[----:B------:R-:W-:Y:S01]  /*2050*/  FSEL R2, R2, R58, !P1 ;  /* 0x0000003a02027208 */ /* 0x000fe20004800000 */
[----:B------:R-:W-:Y:S01]  /*2060*/  @!P3 FMUL R19, R19, 16777216 ;  /* 0x4b8000001313b820 */ /* 0x000fe20000400000 */
[----:B------:R-:W-:Y:S01]  /*2070*/  FSEL R6, RZ, -23, P1 ;  /* 0xc1b80000ff067808 */ /* 0x000fe20000800000 */
[----:B------:R-:W-:Y:S01]  /*2080*/  @!P3 FMUL R23, R23, 16777216 ;  /* 0x4b8000001717b820 */ /* 0x000fe20000400000 */
[----:B------:R-:W-:Y:S01]  /*2090*/  FSETP.GT.AND P1, PT, |R58|, 8.50705917302346158658e+37, PT ;  /* 0x7e8000003a00780b */ /* 0x000fe20003f24200 */
[----:B------:R-:W-:Y:S01]  /*20a0*/  VIADD R9, R2, 0xc0cafb0d ;  /* 0xc0cafb0d02097836 */ /* 0x000fe20000000000 */
[----:B------:R-:W-:Y:S01]  /*20b0*/  FSEL R3, R3, R12, !P2 ;  /* 0x0000000c03037208 */ /* 0x000fe20005000000 */
[----:B------:R-:W-:Y:S01]  /*20c0*/  @P0 FMUL R12, R12, 0.25 ;  /* 0x3e8000000c0c0820 */ /* 0x000fe20000400000 */
[----:B------:R-:W-:Y:S01]  /*20d0*/  SGXT R8, R8, 0x1 ;  /* 0x000000010808781a */ /* 0x000fe20000000200 */
[----:B------:R-:W-:Y:S01]  /*20e0*/  @!P3 FMUL R27, R27, 16777216 ;  /* 0x4b8000001b1bb820 */ /* 0x000fe20000400000 */
[----:B------:R-:W-:Y:S01]  /*20f0*/  SHF.R.U32.HI R10, RZ, 0x1, R10 ;  /* 0x00000001ff0a7819 */ /* 0x000fe2000001160a */
[----:B------:R-:W-:Y:S01]  /*2100*/  @!P3 FMUL R12, R12, 16777216 ;  /* 0x4b8000000c0cb820 */ /* 0x000fe20000400000 */
[----:B------:R-:W-:Y:S01]  /*2110*/  LOP3.LUT R7, R7, 0x1c, R0, 0xf8, !PT ;  /* 0x0000001c07077812 */ /* 0x000fe200078ef800 */
[----:B------:R-:W-:Y:S01]  /*2120*/  @!P3 FMUL R17, R17, 16777216 ;  /* 0x4b8000001111b820 */ /* 0x000fe20000400000 */
[----:B------:R-:W-:Y:S01]  /*2130*/  LOP3.LUT R9, R9, 0xff800000, RZ, 0xc0, !PT ;  /* 0xff80000009097812 */ /* 0x000fe200078ec0ff */
[----:B------:R-:W-:Y:S01]  /*2140*/  @!P3 FMUL R29, R29, 16777216 ;  /* 0x4b8000001d1db820 */ /* 0x000fe20000400000 */
[----:B------:R-:W-:Y:S01]  /*2150*/  LOP3.LUT R8, R7, 0x240, R8, 0x78, !PT ;  /* 0x0000024007087812 */ /* 0x000fe200078e7808 */
[----:B------:R-:W-:Y:S01]  /*2160*/  @P1 FMUL R58, R58, 0.25 ;  /* 0x3e8000003a3a1820 */ /* 0x000fe20000400000 */
[----:B------:R-:W-:Y:S01]  /*2170*/  LOP3.LUT R7, R13, R10, RZ, 0x3c, !PT ;  /* 0x0000000a0d077212 */ /* 0x000fe200078e3cff */
[----:B------:R-:W-:Y:S01]  /*2180*/  @P1 FMUL R21, R21, 0.25 ;  /* 0x3e80000015151820 */ /* 0x000fe20000400000 */
[----:B------:R-:W0:Y:S01]  /*2190*/  MUFU.RCP R10, R12 ;  /* 0x0000000c000a7308 */ /* 0x000e220000001000 */
[----:B------:R-:W-:Y:S01]  /*21a0*/  @!P4 FMUL R58, R58, 16777216 ;  /* 0x4b8000003a3ac820 */ /* 0x000fe20000400000 */
[----:B------:R-:W-:Y:S01]  /*21b0*/  I2FP.F32.S32 R11, R9 ;  /* 0x00000009000b7245 */ /* 0x000fe20000201400 */
[----:B------:R-:W-:Y:S01]  /*21c0*/  @P1 FMUL R20, R20, 0.25 ;  /* 0x3e80000014141820 */ /* 0x000fe20000400000 */
[----:B------:R-:W-:Y:S01]  /*21d0*/  @P1 FMUL R32, R32, 0.25 ;  /* 0x3e80000020201820 */ /* 0x000fe20000400000 */
[----:B------:R-:W-:Y:S01]  /*21e0*/  @P1 FMUL R34, R34, 0.25 ;  /* 0x3e80000022221820 */ /* 0x000fe20000400000 */
[----:B------:R-:W-:Y:S01]  /*21f0*/  @P1 FMUL R36, R36, 0.25 ;  /* 0x3e80000024241820 */ /* 0x000fe20000400000 */
[----:B------:R-:W-:Y:S01]  /*2200*/  @P1 FMUL R16, R16, 0.25 ;  /* 0x3e80000010101820 */ /* 0x000fe20000400000 */
[----:B------:R-:W1:Y:S01]  /*2210*/  MUFU.RCP R13, R58 ;  /* 0x0000003a000d7308 */ /* 0x000e620000001000 */
[----:B------:R-:W-:Y:S01]  /*2220*/  @!P3 FMUL R31, R31, 16777216 ;  /* 0x4b8000001f1fb820 */ /* 0x000fe20000400000 */
[----:B------:R-:W-:Y:S01]  /*2230*/  @!P3 FMUL R33, R33, 16777216 ;  /* 0x4b8000002121b820 */ /* 0x000fe20000400000 */
[----:B------:R-:W-:Y:S01]  /*2240*/  @!P4 FMUL R21, R21, 16777216 ;  /* 0x4b8000001515c820 */ /* 0x000fe20000400000 */
[----:B------:R-:W-:Y:S01]  /*2250*/  @!P4 FMUL R20, R20, 16777216 ;  /* 0x4b8000001414c820 */ /* 0x000fe20000400000 */
[----:B------:R-:W-:Y:S01]  /*2260*/  FFMA.FTZ R6, R11, 1.1920928955078125e-07, R6 ;  /* 0x340000000b067823 */ /* 0x000fe20000010006 */
[----:B------:R-:W-:Y:S01]  /*2270*/  @!P4 FMUL R32, R32, 16777216 ;  /* 0x4b8000002020c820 */ /* 0x000fe20000400000 */
[----:B------:R-:W-:Y:S01]  /*2280*/  @!P4 FMUL R34, R34, 16777216 ;  /* 0x4b8000002222c820 */ /* 0x000fe20000400000 */
[----:B------:R-:W-:Y:S01]  /*2290*/  @!P4 FMUL R36, R36, 16777216 ;  /* 0x4b8000002424c820 */ /* 0x000fe20000400000 */
[----:B------:R-:W-:Y:S01]  /*22a0*/  @!P4 FMUL R16, R16, 16777216 ;  /* 0x4b8000001010c820 */ /* 0x000fe20000400000 */
[C---:B0-----:R-:W-:Y:S01]  /*22b0*/  FMUL R11, R10.reuse, R15 ;  /* 0x0000000f0a0b7220 */ /* 0x041fe20000400000 */
[C---:B------:R-:W-:Y:S01]  /*22c0*/  FMUL R14, R10.reuse, R19 ;  /* 0x000000130a0e7220 */ /* 0x040fe20000400000 */
[C---:B------:R-:W-:Y:S01]  /*22d0*/  FMUL R15, R10.reuse, R23 ;  /* 0x000000170a0f7220 */ /* 0x040fe20000400000 */
[----:B------:R-:W-:Y:S01]  /*22e0*/  FMUL R18, R10, R27 ;  /* 0x0000001b0a127220 */ /* 0x000fe20000400000 */
[----:B------:R-:W-:Y:S01]  /*22f0*/  @P1 FMUL R28, R28, 0.25 ;  /* 0x3e8000001c1c1820 */ /* 0x000fe20000400000 */
[C---:B------:R-:W-:Y:S01]  /*2300*/  FMUL R12, R10.reuse, R17 ;  /* 0x000000110a0c7220 */ /* 0x040fe20000400000 */
[C---:B------:R-:W-:Y:S01]  /*2310*/  FMUL R19, R10.reuse, R29 ;  /* 0x0000001d0a137220 */ /* 0x040fe20000400000 */
[C---:B------:R-:W-:Y:S01]  /*2320*/  FMUL R22, R10.reuse, R31 ;  /* 0x0000001f0a167220 */ /* 0x040fe20000400000 */
[----:B------:R-:W-:Y:S01]  /*2330*/  FMUL R23, R10, R33 ;  /* 0x000000210a177220 */ /* 0x000fe20000400000 */
[----:B------:R-:W-:Y:S01]  /*2340*/  @P1 FMUL R30, R30, 0.25 ;  /* 0x3e8000001e1e1820 */ /* 0x000fe20000400000 */
[C---:B-1----:R-:W-:Y:S01]  /*2350*/  FMUL R26, R13.reuse, R21 ;  /* 0x000000150d1a7220 */ /* 0x042fe20000400000 */
[C---:B------:R-:W-:Y:S01]  /*2360*/  FMUL R27, R13.reuse, R20 ;  /* 0x000000140d1b7220 */ /* 0x040fe20000400000 */
[C---:B------:R-:W-:Y:S01]  /*2370*/  FMUL R10, R13.reuse, R32 ;  /* 0x000000200d0a7220 */ /* 0x040fe20000400000 */
[C---:B------:R-:W-:Y:S01]  /*2380*/  FMUL R20, R13.reuse, R36 ;  /* 0x000000240d147220 */ /* 0x040fe20000400000 */
[C---:B------:R-:W-:Y:S01]  /*2390*/  FMUL R21, R13.reuse, R16 ;  /* 0x000000100d157220 */ /* 0x040fe20000400000 */
[C---:B------:R-:W-:Y:S01]  /*23a0*/  FMUL R17, R13.reuse, R34 ;  /* 0x000000220d117220 */ /* 0x040fe20000400000 */
[----:B------:R-:W-:Y:S01]  /*23b0*/  @!P4 FMUL R28, R28, 16777216 ;  /* 0x4b8000001c1cc820 */ /* 0x000fe20000400000 */
[----:B------:R-:W-:Y:S01]  /*23c0*/  @!P4 FMUL R30, R30, 16777216 ;  /* 0x4b8000001e1ec820 */ /* 0x000fe20000400000 */
[----:B------:R-:W-:Y:S01]  /*23d0*/  F2FP.SATFINITE.E4M3.F32.PACK_AB_MERGE_C R26, R26, R27, RZ ;  /* 0x0000001b1a1a723e */ /* 0x000fe200048070ff */
[----:B------:R-:W-:Y:S01]  /*23e0*/  IMAD.IADD R9, R2, 0x1, -R9 ;  /* 0x0000000102097824 */ /* 0x000fe200078e0a09 */
[----:B------:R-:W-:Y:S01]  /*23f0*/  F2FP.SATFINITE.E4M3.F32.PACK_AB_MERGE_C R20, R20, R21, RZ ;  /* 0x000000151414723e */ /* 0x000fe200048070ff */
[----:B------:R-:W-:Y:S01]  /*2400*/  ULDC.64 UR4, c[0x0][0x270] ;  /* 0x00009c0000047ab9 */ /* 0x000fe20000000a00 */
[----:B------:R-:W-:Y:S01]  /*2410*/  F2FP.SATFINITE.E4M3.F32.PACK_AB_MERGE_C R17, R10, R17, RZ ;  /* 0x000000110a11723e */ /* 0x000fe200048070ff */
[C---:B------:R-:W-:Y:S01]  /*2420*/  FMUL R10, R13.reuse, R28 ;  /* 0x0000001c0d0a7220 */ /* 0x040fe20000400000 */
[----:B------:R-:W-:Y:S01]  /*2430*/  FMUL R13, R13, R30 ;  /* 0x0000001e0d0d7220 */ /* 0x000fe20000400000 */
[----:B------:R-:W-:Y:S01]  /*2440*/  F2FP.SATFINITE.E4M3.F32.PACK_AB_MERGE_C R22, R22, R23, RZ ;  /* 0x000000171616723e */ /* 0x000fe200048070ff */
[----:B------:R-:W-:Y:S01]  /*2450*/  FADD R9, R9, -1 ;  /* 0xbf80000009097421 */ /* 0x000fe20000000000 */
[----:B------:R-:W-:Y:S01]  /*2460*/  F2FP.SATFINITE.E4M3.F32.PACK_AB_MERGE_C R18, R18, R19, RZ ;  /* 0x000000131212723e */ /* 0x000fe200048070ff */
[----:B------:R-:W-:Y:S01]  /*2470*/  UIMAD UR4, UR7, UR4, URZ ;  /* 0x00000004070472a4 */ /* 0x000fe2000f8e023f */
[----:B------:R-:W-:-:S02]  /*2480*/  F2FP.SATFINITE.E4M3.F32.PACK_AB_MERGE_C R14, R14, R15, RZ ;  /* 0x0000000f0e0e723e */ /* 0x000fc400048070ff */
[----:B------:R-:W-:Y:S02]  /*2490*/  LOP3.LUT R26, R26, 0xffff, RZ, 0xc0, !PT ;  /* 0x0000ffff1a1a7812 */ /* 0x000fe400078ec0ff */
[----:B------:R-:W-:Y:S02]  /*24a0*/  LOP3.LUT R28, R17, 0xffff, RZ, 0xc0, !PT ;  /* 0x0000ffff111c7812 */ /* 0x000fe400078ec0ff */
[----:B------:R-:W-:Y:S02]  /*24b0*/  LOP3.LUT R21, R20, 0xffff, RZ, 0xc0, !PT ;  /* 0x0000ffff14157812 */ /* 0x000fe400078ec0ff */
[----:B------:R-:W-:Y:S02]  /*24c0*/  F2FP.SATFINITE.E4M3.F32.PACK_AB_MERGE_C R16, R10, R13, RZ ;  /* 0x0000000d0a10723e */ /* 0x000fe400048070ff */
[----:B------:R-:W-:Y:S02]  /*24d0*/  F2FP.SATFINITE.E4M3.F32.PACK_AB_MERGE_C R17, R11, R12, RZ ;  /* 0x0000000c0b11723e */ /* 0x000fe400048070ff */
[----:B------:R-:W-:-:S02]  /*24e0*/  LOP3.LUT R22, R22, 0xffff, RZ, 0xc0, !PT ;  /* 0x0000ffff16167812 */ /* 0x000fc400078ec0ff */
[----:B------:R-:W-:Y:S02]  /*24f0*/  LOP3.LUT R15, R18, 0xffff, RZ, 0xc0, !PT ;  /* 0x0000ffff120f7812 */ /* 0x000fe400078ec0ff */
[----:B------:R-:W-:Y:S02]  /*2500*/  LOP3.LUT R30, R14, 0xffff, RZ, 0xc0, !PT ;  /* 0x0000ffff0e1e7812 */ /* 0x000fe400078ec0ff */
[----:B------:R-:W-:Y:S02]  /*2510*/  SHF.R.U32.HI R10, RZ, 0x8, R26 ;  /* 0x00000008ff0a7819 */ /* 0x000fe4000001161a */
[----:B------:R-:W-:Y:S02]  /*2520*/  SHF.R.U32.HI R11, RZ, 0x8, R21 ;  /* 0x00000008ff0b7819 */ /* 0x000fe40000011615 */
[----:B------:R-:W-:Y:S02]  /*2530*/  SHF.R.U32.HI R12, RZ, 0x8, R28 ;  /* 0x00000008ff0c7819 */ /* 0x000fe4000001161c */
[----:B------:R-:W-:-:S02]  /*2540*/  PRMT R20, R28, 0x3340, R1 ;  /* 0x000033401c147816 */ /* 0x000fc40000000001 */
[----:B------:R-:W-:Y:S01]  /*2550*/  PRMT R19, R26, 0x3340, R21 ;  /* 0x000033401a137816 */ /* 0x000fe20000000015 */
[----:B------:R-:W-:Y:S01]  /*2560*/  IMAD.MOV.U32 R26, RZ, RZ, 0x3dc6b27f ;  /* 0x3dc6b27fff1a7424 */ /* 0x000fe200078e00ff */
[----:B------:R-:W-:Y:S02]  /*2570*/  PRMT R18, R30, 0x3340, R1 ;  /* 0x000033401e127816 */ /* 0x000fe40000000001 */
[----:B------:R-:W-:Y:S02]  /*2580*/  PRMT R13, R22, 0x3340, R15 ;  /* 0x00003340160d7816 */ /* 0x000fe4000000000f */
[----:B------:R-:W-:Y:S02]  /*2590*/  LOP3.LUT R11, R11, 0xffff, RZ, 0xc0, !PT ;  /* 0x0000ffff0b0b7812 */ /* 0x000fe400078ec0ff */
[----:B------:R-:W-:Y:S01]  /*25a0*/  LOP3.LUT R14, R10, 0xffff, RZ, 0xc0, !PT ;  /* 0x0000ffff0a0e7812 */ /* 0x000fe200078ec0ff */
[----:B------:R-:W-:Y:S01]  /*25b0*/  VIADD R10, R3, 0xc0cafb0d ;  /* 0xc0cafb0d030a7836 */ /* 0x000fe20000000000 */
[----:B------:R-:W-:-:S02]  /*25c0*/  LOP3.LUT R12, R12, 0xffff, RZ, 0xc0, !PT ;  /* 0x0000ffff0c0c7812 */ /* 0x000fc400078ec0ff */
[----:B------:R-:W-:Y:S02]  /*25d0*/  PRMT R19, R19, 0x5410, R20 ;  /* 0x0000541013137816 */ /* 0x000fe40000000014 */
[----:B------:R-:W-:Y:S02]  /*25e0*/  PRMT R20, R13, 0x5410, R18 ;  /* 0x000054100d147816 */ /* 0x000fe40000000012 */
[----:B------:R-:W-:Y:S02]  /*25f0*/  PRMT R18, R14, 0x3340, R11 ;  /* 0x000033400e127816 */ /* 0x000fe4000000000b */
[----:B------:R-:W-:Y:S02]  /*2600*/  PRMT R21, R12, 0x3340, R1 ;  /* 0x000033400c157816 */ /* 0x000fe40000000001 */
[----:B------:R-:W-:Y:S02]  /*2610*/  SHF.R.U32.HI R12, RZ, 0x8, R15 ;  /* 0x00000008ff0c7819 */ /* 0x000fe4000001160f */
[----:B------:R-:W-:-:S02]  /*2620*/  SHF.R.U32.HI R11, RZ, 0x8, R22 ;  /* 0x00000008ff0b7819 */ /* 0x000fc40000011616 */
[----:B------:R-:W-:Y:S02]  /*2630*/  SHF.R.U32.HI R13, RZ, 0x8, R30 ;  /* 0x00000008ff0d7819 */ /* 0x000fe4000001161e */
[----:B------:R-:W-:Y:S02]  /*2640*/  LOP3.LUT R14, R10, 0xff800000, RZ, 0xc0, !PT ;  /* 0xff8000000a0e7812 */ /* 0x000fe400078ec0ff */
[----:B------:R-:W-:Y:S02]  /*2650*/  LOP3.LUT R12, R12, 0xffff, RZ, 0xc0, !PT ;  /* 0x0000ffff0c0c7812 */ /* 0x000fe400078ec0ff */
[----:B------:R-:W-:Y:S01]  /*2660*/  LOP3.LUT R11, R11, 0xffff, RZ, 0xc0, !PT ;  /* 0x0000ffff0b0b7812 */ /* 0x000fe200078ec0ff */
[----:B------:R-:W-:Y:S01]  /*2670*/  IMAD.IADD R10, R3, 0x1, -R14 ;  /* 0x00000001030a7824 */ /* 0x000fe200078e0a0e */
[----:B------:R-:W-:Y:S02]  /*2680*/  LOP3.LUT R22, R13, 0xffff, RZ, 0xc0, !PT ;  /* 0x0000ffff0d167812 */ /* 0x000fe400078ec0ff */
[----:B------:R-:W-:Y:S01]  /*2690*/  PRMT R11, R11, 0x3340, R12 ;  /* 0x000033400b0b7816 */ /* 0x000fe2000000000c */
[----:B------:R-:W-:Y:S01]  /*26a0*/  FADD R15, R10, -1 ;  /* 0xbf8000000a0f7421 */ /* 0x000fe20000000000 */
[----:B------:R-:W-:Y:S01]  /*26b0*/  PRMT R22, R22, 0x3340, R1 ;  /* 0x0000334016167816 */ /* 0x000fe20000000001 */
[-C--:B------:R-:W-:Y:S01]  /*26c0*/  FFMA.FTZ R10, R9, R26.reuse, -0.16845393180847167969 ;  /* 0xbe2c7f30090a7423 */ /* 0x080fe2000001001a */
[----:B------:R-:W-:Y:S01]  /*26d0*/  LOP3.LUT R16, R16, 0xffff, RZ, 0xc0, !PT ;  /* 0x0000ffff10107812 */ /* 0x000fe200078ec0ff */
[----:B------:R-:W-:Y:S01]  /*26e0*/  FFMA.FTZ R12, R15, R26, -0.16845393180847167969 ;  /* 0xbe2c7f300f0c7423 */ /* 0x000fe2000001001a */
[----:B------:R-:W-:Y:S01]  /*26f0*/  PRMT R21, R18, 0x5410, R21 ;  /* 0x0000541012157816 */ /* 0x000fe20000000015 */
[----:B------:R-:W-:Y:S01]  /*2700*/  FFMA.FTZ R10, R9, R10, 0.1716887056827545166 ;  /* 0x3e2fcf2a090a7423 */ /* 0x000fe2000001000a */
[----:B------:R-:W-:Y:S01]  /*2710*/  LOP3.LUT R17, R17, 0xffff, RZ, 0xc0, !PT ;  /* 0x0000ffff11117812 */ /* 0x000fe200078ec0ff */
[----:B------:R-:W-:Y:S01]  /*2720*/  FFMA.FTZ R12, R15, R12, 0.1716887056827545166 ;  /* 0x3e2fcf2a0f0c7423 */ /* 0x000fe2000001000c */
[----:B------:R-:W-:Y:S01]  /*2730*/  PRMT R22, R11, 0x5410, R22 ;  /* 0x000054100b167816 */ /* 0x000fe20000000016 */
[----:B------:R-:W-:Y:S01]  /*2740*/  FFMA.FTZ R10, R9, R10, -0.17900948226451873779 ;  /* 0xbe374e43090a7423 */ /* 0x000fe2000001000a */
[--C-:B------:R-:W-:Y:S01]  /*2750*/  PRMT R19, R19, 0x4210, R16.reuse ;  /* 0x0000421013137816 */ /* 0x100fe20000000010 */
[----:B------:R-:W-:Y:S01]  /*2760*/  FFMA.FTZ R12, R15, R12, -0.17900948226451873779 ;  /* 0xbe374e430f0c7423 */ /* 0x000fe2000001000c */
[----:B------:R-:W-:Y:S01]  /*2770*/  PRMT R21, R21, 0x5210, R16 ;  /* 0x0000521015157816 */ /* 0x000fe20000000010 */
[----:B------:R-:W-:Y:S01]  /*2780*/  FFMA.FTZ R10, R9, R10, 0.20512372255325317383 ;  /* 0x3e520bf4090a7423 */ /* 0x000fe2000001000a */
[--C-:B------:R-:W-:Y:S01]  /*2790*/  PRMT R23, R20, 0x4210, R17.reuse ;  /* 0x0000421014177816 */ /* 0x100fe20000000011 */
[----:B------:R-:W-:Y:S01]  /*27a0*/  STS [R8+UR6], R19 ;  /* 0x0000001308007988 */ /* 0x000fe20008000806 */
[----:B------:R-:W-:Y:S01]  /*27b0*/  LOP3.LUT R18, R8, 0x20, RZ, 0x3c, !PT ;  /* 0x0000002008127812 */ /* 0x000fe200078e3cff */
[----:B------:R-:W-:Y:S01]  /*27c0*/  FFMA.FTZ R12, R15, R12, 0.20512372255325317383 ;  /* 0x3e520bf40f0c7423 */ /* 0x000fe2000001000c */
[----:B------:R-:W-:Y:S01]  /*27d0*/  PRMT R17, R22, 0x5210, R17 ;  /* 0x0000521016117816 */ /* 0x000fe20000000011 */
[----:B------:R0:W-:Y:S01]  /*27e0*/  STS [R8+UR6+0x80], R21 ;  /* 0x0000801508007988 */ /* 0x0001e20008000806 */
[----:B------:R-:W-:Y:S01]  /*27f0*/  FFMA.FTZ R10, R9, R10, -0.24046532809734344482 ;  /* 0xbe763c8b090a7423 */ /* 0x000fe2000001000a */
[----:B------:R-:W-:Y:S01]  /*2800*/  FFMA.FTZ R12, R15, R12, -0.24046532809734344482 ;  /* 0xbe763c8b0f0c7423 */ /* 0x000fe2000001000c */
[----:B------:R-:W-:Y:S01]  /*2810*/  I2FP.F32.S32 R13, R14 ;  /* 0x0000000e000d7245 */ /* 0x000fe20000201400 */
[----:B------:R-:W-:Y:S01]  /*2820*/  STS [R18+UR6+0x100], R23 ;  /* 0x0001001712007988 */ /* 0x000fe20008000806 */
[----:B------:R-:W-:Y:S01]  /*2830*/  FFMA.FTZ R10, R9, R10, 0.28857114911079406738 ;  /* 0x3e93bf99090a7423 */ /* 0x000fe2000001000a */
[----:B------:R-:W-:Y:S01]  /*2840*/  FFMA.FTZ R12, R15, R12, 0.28857114911079406738 ;  /* 0x3e93bf990f0c7423 */ /* 0x000fe2000001000c */
[----:B------:R-:W1:Y:S01]  /*2850*/  LDC R20, c[0x0][0x278] ;  /* 0x00009e00ff147b82 */ /* 0x000e620000000800 */
[----:B------:R2:W-:Y:S01]  /*2860*/  STS [R18+UR6+0x180], R17 ;  /* 0x0001801112007988 */ /* 0x0005e20008000806 */
[----:B------:R-:W-:Y:S01]  /*2870*/  FFMA.FTZ R10, R9, R10, -0.36067417263984680176 ;  /* 0xbeb8aa49090a7423 */ /* 0x000fe2000001000a */
[----:B------:R-:W-:-:S05]  /*2880*/  FFMA.FTZ R16, R15, R12, -0.36067417263984680176 ;  /* 0xbeb8aa490f107423 */ /* 0x000fca000001000c */
[----:B------:R-:W-:Y:S01]  /*2890*/  BAR.SYNC.DEFER_BLOCKING 0x0 ;  /* 0x0000000000007b1d */ /* 0x000fe20000010000 */
[----:B------:R-:W-:Y:S01]  /*28a0*/  FFMA.FTZ R12, R9, R10, 0.48089820146560668945 ;  /* 0x3ef6384a090c7423 */ /* 0x000fe2000001000a */
[----:B------:R-:W-:Y:S01]  /*28b0*/  FFMA.FTZ R16, R15, R16, 0.48089820146560668945 ;  /* 0x3ef6384a0f107423 */ /* 0x000fe20000010010 */
[----:B------:R-:W-:Y:S02]  /*28c0*/  ISETP.GE.U32.AND P1, PT, R2, 0x7f800000, PT ;  /* 0x7f8000000200780c */ /* 0x000fe40003f26070 */
[----:B------:R-:W-:-:S03]  /*28d0*/  FFMA.FTZ R12, R9, R12, -0.72134751081466674805 ;  /* 0xbf38aa3b090c7423 */ /* 0x000fc6000001000c */
[----:B------:R-:W3:Y:S01]  /*28e0*/  LDC.64 R10, c[0x0][0x228] ;  /* 0x00008a00ff0a7b82 */ /* 0x000ee20000000a00 */
[----:B------:R-:W-:Y:S01]  /*28f0*/  FFMA.FTZ R16, R15, R16, -0.72134751081466674805 ;  /* 0xbf38aa3b0f107423 */ /* 0x000fe20000010010 */
[----:B0-----:R-:W-:Y:S01]  /*2900*/  FSEL R8, RZ, -23, P2 ;  /* 0xc1b80000ff087808 */ /* 0x001fe20001000000 */
[----:B------:R-:W-:Y:S01]  /*2910*/  FMUL R12, R9, R12 ;  /* 0x0000000c090c7220 */ /* 0x000fe20000400000 */
[----:B------:R-:W-:Y:S01]  /*2920*/  LOP3.LUT R5, R5, 0x40, RZ, 0xc0, !PT ;  /* 0x0000004005057812 */ /* 0x000fe200078ec0ff */
[----:B------:R-:W-:Y:S01]  /*2930*/  FMUL R16, R15, R16 ;  /* 0x000000100f107220 */ /* 0x000fe20000400000 */
[----:B------:R-:W-:Y:S01]  /*2940*/  ISETP.GE.U32.AND P2, PT, R3, 0x7f800000, PT ;  /* 0x7f8000000300780c */ /* 0x000fe20003f46070 */
[----:B------:R-:W-:Y:S01]  /*2950*/  FMUL R12, R9, R12 ;  /* 0x0000000c090c7220 */ /* 0x000fe20000400000 */
[----:B--2---:R-:W-:Y:S01]  /*2960*/  LEA.HI R17, R0, 0x18, RZ, 0x1b ;  /* 0x0000001800117811 */ /* 0x004fe200078fd8ff */
[----:B------:R-:W-:Y:S01]  /*2970*/  FMUL R16, R15, R16 ;  /* 0x000000100f107220 */ /* 0x000fe20000400000 */
[----:B------:R-:W-:Y:S01]  /*2980*/  FFMA.FTZ R8, R13, 1.1920928955078125e-07, R8 ;  /* 0x340000000d087823 */ /* 0x000fe20000010008 */
[----:B------:R-:W-:Y:S01]  /*2990*/  FFMA.FTZ R9, R9, 1.4426950216293334961, R12 ;  /* 0x3fb8aa3b09097823 */ /* 0x000fe2000001000c */
[----:B------:R-:W-:Y:S01]  /*29a0*/  FSETP.NEU.AND P0, PT, R2, RZ, PT ;  /* 0x000000ff0200720b */ /* 0x000fe20003f0d000 */
[----:B------:R-:W-:Y:S01]  /*29b0*/  FFMA.FTZ R15, R15, 1.4426950216293334961, R16 ;  /* 0x3fb8aa3b0f0f7823 */ /* 0x000fe20000010010 */
[----:B------:R-:W-:-:S02]  /*29c0*/  IMAD.IADD R16, R5, 0x1, R4 ;  /* 0x0000000105107824 */ /* 0x000fc400078e0204 */
[----:B------:R-:W-:Y:S01]  /*29d0*/  FADD R12, R6, R9 ;  /* 0x00000009060c7221 */ /* 0x000fe20000000000 */
[----:B------:R-:W-:Y:S01]  /*29e0*/  SHF.R.U32.HI R9, RZ, 0x5, R0 ;  /* 0x00000005ff097819 */ /* 0x000fe20000011600 */
[----:B------:R-:W-:Y:S01]  /*29f0*/  IMAD R5, R77, UR5, RZ ;  /* 0x000000054d057c24 */ /* 0x000fe2000f8e02ff */
[----:B------:R0:W2:Y:S01]  /*2a00*/  LDS R14, [R7+UR6] ;  /* 0x00000006070e7984 */ /* 0x0000a20008000800 */
[----:B------:R-:W-:Y:S01]  /*2a10*/  USHF.R.S32.HI UR5, URZ, 0x1f, UR4 ;  /* 0x0000001f3f057899 */ /* 0x000fe20008011404 */
[----:B------:R-:W-:Y:S01]  /*2a20*/  SGXT.U32 R9, R9, 0x3 ;  /* 0x000000030909781a */ /* 0x000fe20000000000 */
[----:B-1----:R-:W-:Y:S02]  /*2a30*/  IMAD R6, R17, R20, RZ ;  /* 0x0000001411067224 */ /* 0x002fe400078e02ff */
[----:B------:R-:W-:Y:S01]  /*2a40*/  FADD R15, R8, R15 ;  /* 0x0000000f080f7221 */ /* 0x000fe20000000000 */
[----:B------:R-:W-:Y:S01]  /*2a50*/  @P2 IMAD.MOV.U32 R4, RZ, RZ, 0x7f800000 ;  /* 0x7f800000ff042424 */ /* 0x000fe200078e00ff */
[----:B---3--:R-:W-:Y:S01]  /*2a60*/  IADD3 R13, P3, P4, R5, UR4, R10 ;  /* 0x00000004050d7c10 */ /* 0x008fe2000fc7e00a */
[----:B------:R-:W-:Y:S01]  /*2a70*/  ULDC UR4, c[0x0][0x27c] ;  /* 0x00009f0000047ab9 */ /* 0x000fe20000000800 */
[----:B0-----:R-:W-:-:S02]  /*2a80*/  @P1 IMAD.MOV.U32 R7, RZ, RZ, 0x7f800000 ;  /* 0x7f800000ff071424 */ /* 0x001fc400078e00ff */
[----:B------:R-:W-:Y:S01]  /*2a90*/  @P2 FFMA.FTZ R15, R3, R4, +INF ;  /* 0x7f800000030f2423 */ /* 0x000fe20000010004 */
[----:B------:R-:W-:Y:S01]  /*2aa0*/  UIMAD UR4, UR7, UR4, URZ ;  /* 0x00000004070472a4 */ /* 0x000fe2000f8e023f */
[----:B------:R-:W-:Y:S01]  /*2ab0*/  @P1 FFMA.FTZ R12, R2, R7, +INF ;  /* 0x7f800000020c1423 */ /* 0x000fe20000010007 */
[----:B------:R-:W-:Y:S01]  /*2ac0*/  IMAD R7, R9, R20, RZ ;  /* 0x0000001409077224 */ /* 0x000fe200078e02ff */
[----:B------:R-:W-:Y:S01]  /*2ad0*/  SHF.R.S32.HI R2, RZ, 0x1f, R5 ;  /* 0x0000001fff027819 */ /* 0x000fe20000011405 */
[----:B------:R-:W-:Y:S01]  /*2ae0*/  USHF.L.U32 UR7, UR4, 0x2, URZ ;  /* 0x0000000204077899 */ /* 0x000fe2000800063f */
[----:B------:R-:W-:Y:S01]  /*2af0*/  FSETP.NEU.AND P1, PT, R3, RZ, PT ;  /* 0x000000ff0300720b */ /* 0x000fe20003f2d000 */
[----:B------:R-:W-:Y:S01]  /*2b00*/  IMAD R5, R20, 0x8, R7 ;  /* 0x0000000814057824 */ /* 0x000fe200078e0207 */
[----:B------:R-:W-:Y:S01]  /*2b10*/  IADD3.X R11, R2, UR5, R11, P3, P4 ;  /* 0x00000005020b7c10 */ /* 0x000fe20009fe840b */
[----:B------:R-:W-:Y:S01]  /*2b20*/  UIMAD.WIDE UR4, UR4, 0x4, URZ ;  /* 0x00000004040478a5 */ /* 0x000fe2000f8e023f */
[-C--:B------:R-:W-:Y:S01]  /*2b30*/  IADD3 R8, P4, R6, R13.reuse, RZ ;  /* 0x0000000d06087210 */ /* 0x080fe20007f9e0ff */
[----:B------:R-:W-:Y:S01]  /*2b40*/  IMAD R10, R20, 0x8, R5 ;  /* 0x00000008140a7824 */ /* 0x000fe200078e0205 */
[-C--:B------:R-:W-:Y:S01]  /*2b50*/  IADD3 R2, P2, R7, R13.reuse, RZ ;  /* 0x0000000d07027210 */ /* 0x080fe20007f5e0ff */
[----:B------:R-:W0:Y:S01]  /*2b60*/  LDC.64 R20, c[0x0][0x230] ;  /* 0x00008c00ff147b82 */ /* 0x000e220000000a00 */
[----:B------:R-:W-:-:S02]  /*2b70*/  IADD3 R4, P3, R5, R13, RZ ;  /* 0x0000000d05047210 */ /* 0x000fc40007f7e0ff */
[----:B------:R-:W-:Y:S02]  /*2b80*/  LEA.HI.X.SX32 R9, R6, R11, 0x1, P4 ;  /* 0x0000000b06097211 */ /* 0x000fe400020f0eff */
[C---:B------:R-:W-:Y:S02]  /*2b90*/  IADD3 R6, P4, R10.reuse, R13, RZ ;  /* 0x0000000d0a067210 */ /* 0x040fe40007f9e0ff */
[-C--:B------:R-:W-:Y:S02]  /*2ba0*/  LEA.HI.X.SX32 R3, R7, R11.reuse, 0x1, P2 ;  /* 0x0000000b07037211 */ /* 0x080fe400010f0eff */
[-C--:B------:R-:W-:Y:S02]  /*2bb0*/  LEA.HI.X.SX32 R5, R5, R11.reuse, 0x1, P3 ;  /* 0x0000000b05057211 */ /* 0x080fe400018f0eff */
[----:B------:R-:W-:Y:S02]  /*2bc0*/  LEA.HI.X.SX32 R7, R10, R11, 0x1, P4 ;  /* 0x0000000b0a077211 */ /* 0x000fe400020f0eff */
[----:B------:R-:W-:-:S02]  /*2bd0*/  FSEL R11, R12, -INF , P0 ;  /* 0xff8000000c0b7808 */ /* 0x000fc40000000000 */
[C---:B------:R-:W-:Y:S01]  /*2be0*/  LOP3.LUT P0, RZ, R0.reuse, 0xe0, RZ, 0xc0, !PT ;  /* 0x000000e000ff7812 */ /* 0x040fe2000780c0ff */
[----:B------:R-:W-:Y:S01]  /*2bf0*/  IMAD.SHL.U32 R0, R0, 0x2, RZ ;  /* 0x0000000200007824 */ /* 0x000fe200078e00ff */
[C---:B--2---:R-:W-:Y:S01]  /*2c00*/  PRMT R13, R14.reuse, 0x7770, RZ ;  /* 0x000077700e0d7816 */ /* 0x044fe200000000ff */
[----:B------:R-:W-:Y:S01]  /*2c10*/  FFMA R24, R11, 0.69314718246459960938, R24 ;  /* 0x3f3172180b187823 */ /* 0x000fe20000000018 */
[C---:B------:R-:W-:Y:S02]  /*2c20*/  PRMT R17, R14.reuse, 0x7771, RZ ;  /* 0x000077710e117816 */ /* 0x040fe400000000ff */
[----:B------:R-:W-:Y:S01]  /*2c30*/  PRMT R19, R14, 0x7772, RZ ;  /* 0x000077720e137816 */ /* 0x000fe200000000ff */
[----:B------:R1:W-:Y:S01]  /*2c40*/  STG.E.U8 desc[UR10][R2.64], R13 ;  /* 0x0000000d02007986 */ /* 0x0003e2000c10110a */
[----:B------:R-:W-:-:S03]  /*2c50*/  FSEL R10, R15, -INF , P1 ;  /* 0xff8000000f0a7808 */ /* 0x000fc60000800000 */
[----:B------:R2:W-:Y:S02]  /*2c60*/  STG.E.U8 desc[UR10][R4.64], R17 ;  /* 0x0000001104007986 */ /* 0x0005e4000c10110a */
[----:B------:R-:W-:Y:S02]  /*2c70*/  FFMA R25, R10, 0.69314718246459960938, R25 ;  /* 0x3f3172180a197823 */ /* 0x000fe40000000019 */
[----:B------:R3:W-:Y:S01]  /*2c80*/  STG.E.U8 desc[UR10][R6.64], R19 ;  /* 0x0000001306007986 */ /* 0x0007e2000c10110a */
[C---:B-1----:R-:W-:Y:S01]  /*2c90*/  IMAD.SHL.U32 R3, R77.reuse, 0x4, RZ ;  /* 0x000000044d037824 */ /* 0x042fe200078e00ff */
[----:B--2---:R-:W-:Y:S02]  /*2ca0*/  PRMT R5, R14, 0x7773, RZ ;  /* 0x000077730e057816 */ /* 0x004fe400000000ff */
[----:B------:R-:W-:Y:S01]  /*2cb0*/  LOP3.LUT R4, R0, 0x78, RZ, 0xc0, !PT ;  /* 0x0000007800047812 */ /* 0x000fe200078ec0ff */
[----:B------:R-:W-:Y:S01]  /*2cc0*/  IMAD.HI R0, R77, 0x4, RZ ;  /* 0x000000044d007827 */ /* 0x000fe200078e02ff */
[----:B0-----:R-:W-:Y:S01]  /*2cd0*/  IADD3 R2, P1, P2, R3, UR7, R20 ;  /* 0x0000000703027c10 */ /* 0x001fe2000fa3e014 */
[----:B------:R3:W-:Y:S03]  /*2ce0*/  STG.E.U8 desc[UR10][R8.64], R5 ;  /* 0x0000000508007986 */ /* 0x0007e6000c10110a */
[----:B------:R-:W-:Y:S01]  /*2cf0*/  IADD3.X R3, R0, UR5, R21, P1, P2 ;  /* 0x0000000500037c10 */ /* 0x000fe20008fe4415 */
[----:B------:R-:W-:Y:S06]  /*2d00*/  BAR.SYNC.DEFER_BLOCKING 0x0 ;  /* 0x0000000000007b1d */ /* 0x000fec0000010000 */
[----:B------:R3:W-:Y:S02]  /*2d10*/  STS.64 [R4+UR6], R24 ;  /* 0x0000001804007988 */ /* 0x0007e40008000a06 */
[----:B------:R-:W-:Y:S06]  /*2d20*/  BAR.SYNC.DEFER_BLOCKING 0x0 ;  /* 0x0000000000007b1d */ /* 0x000fec0000010000 */
[----:B------:R-:W-:Y:S05]  /*2d30*/  @P0 EXIT ;  /* 0x000000000000094d */ /* 0x000fea0003800000 */
[----:B---3--:R-:W0:Y:S04]  /*2d40*/  LDS R5, [R16] ;  /* 0x0000000010057984 */ /* 0x008e280000000800 */
[----:B0-----:R-:W-:Y:S01]  /*2d50*/  STG.E desc[UR10][R2.64], R5 ;  /* 0x0000000502007986 */ /* 0x001fe2000c10190a */
[----:B------:R-:W-:Y:S05]  /*2d60*/  EXIT ;  /* 0x000000000000794d */ /* 0x000fea0003800000 */
.L_x_2:
[----:B------:R-:W-:-:S00]  /*2d70*/  BRA `(.L_x_2) ;  /* 0xfffffffc00fc7947 */ /* 0x000fc0000383ffff */
[----:B------:R-:W-:-:S00]  /*2d80*/  NOP ;  /* 0x0000000000007918 */ /* 0x000fc00000000000 */
[----:B------:R-:W-:-:S00]  /*2d90*/  NOP ;  /* 0x0000000000007918 */ /* 0x000fc00000000000 */
[----:B------:R-:W-:-:S00]  /*2da0*/  NOP ;  /* 0x0000000000007918 */ /* 0x000fc00000000000 */
[----:B------:R-:W-:-:S00]  /*2db0*/  NOP ;  /* 0x0000000000007918 */ /* 0x000fc00000000000 */
[----:B------:R-:W-:-:S00]  /*2dc0*/  NOP ;  /* 0x0000000000007918 */ /* 0x000fc00000000000 */
[----:B------:R-:W-:-:S00]  /*2dd0*/  NOP ;  /* 0x0000000000007918 */ /* 0x000fc00000000000 */
[----:B------:R-:W-:-:S00]  /*2de0*/  NOP ;  /* 0x0000000000007918 */ /* 0x000fc00000000000 */
[----:B------:R-:W-:-:S00]  /*2df0*/  NOP ;  /* 0x0000000000007918 */ /* 0x000fc00000000000 */
.L_x_3:


//--------------------- .nv.global.init           --------------------------
	.section	.nv.global.init,"aw",@progbits
.nv.global.init:
	.type		_$_str,@object
	.size		_$_str,(.L_0 - _$_str)
_$_str:
        /*0000*/ 	.byte	0x5f, 0x5f, 0x43, 0x55, 0x44, 0x41, 0x5f, 0x46, 0x54, 0x5a, 0x00
.L_0:


//--------------------- .nv.shared.attn_fwd       --------------------------
	.section	.nv.shared.attn_fwd,"aw",@nobits
	.sectionflags	@""
	.align	16
	.zero		1024


//--------------------- .nv.shared.reserved.0     --------------------------
	.section	.nv.shared.reserved.0,"aw",@nobits
	.weak		__nv_reservedSMEM_offset_0_alias
	.size		__nv_reservedSMEM_offset_0_alias, 0, 0
	.other		__nv_reservedSMEM_offset_0_alias,@"STO_CUDA_RESERVED_SHARED STV_DEFAULT"
__nv_reservedSMEM_offset_0_alias:
	.zero		0


//--------------------- .nv.constant0.attn_fwd    --------------------------
	.section	.nv.constant0.attn_fwd,"a",@progbits
	.sectionflags	@""
	.align	4
.nv.constant0.attn_fwd:
	.zero		664


//--------------------- SYMBOLS --------------------------

	.type		.nv.reservedSmem.offset0,@object
	.size		.nv.reservedSmem.offset0,0x4
